	.target	sm_90a

	.elftype	@"ET_EXEC"


//--------------------- .note.nv.tkinfo           --------------------------
	.section	.note.nv.tkinfo,"",@"SHT_NOTE"
	.sectionflags	@"SHF_NOTE_NV_TKINFO"
	.tkinfo
        /*0018*/ 	.word	0x00000002
        /*0030*/ 	.string	""
        /*0030*/ 	.string	"ptxas"
        /*0030*/ 	.string	"Cuda compilation tools, release 13.0, V13.0.88"
        /*0030*/ 	.string	"Build cuda_13.0.r13.0/compiler.36424714_0"
        /*0030*/ 	.string	"-arch sm_90a -m 64 "



//--------------------- .note.nv.cuinfo           --------------------------
	.section	.note.nv.cuinfo,"",@"SHT_NOTE"
	.sectionflags	@"SHF_NOTE_NV_CUINFO"
        /*0018*/ 	.short	0x0002
        /*001a*/ 	.short	0x005a
        /*001c*/ 	.short	0x0082
	.zero		2


//--------------------- .nv.info                  --------------------------
	.section	.nv.info,"",@"SHT_CUDA_INFO"
	.align	4


	//----- nvinfo : EIATTR_REGCOUNT
	.align		4
        /*0000*/ 	.byte	0x04, 0x2f
        /*0002*/ 	.short	(.L_15 - .L_14)
	.align		4
.L_14:
        /*0004*/ 	.word	index@(_ZN7cutlass13device_kernelINS_4gemm6kernel13GemmUniversalIN4cute5tupleIJiiiiEEENS1_10collective13CollectiveMmaINS1_34MainloopSm90TmaGmmaWarpSpecializedILi3ENS5_IJNS4_1CILi1EEESB_SB_EEENS1_35KernelTmaWarpSpecializedCooperativeEEENS5_IJNSA_ILi128EEESF_SF_EEENS_10bfloat16_tENS5_IJlSB_lEEESH_SI_NS4_8TiledMMAINS4_8MMA_AtomIJNS4_4SM904GMMA28MMA_64x128x16_F32BF16BF16_SSILNSM_5MajorE0ELSO_0ELNSM_7ScaleInE1ELSP_1EEEEEENS4_6LayoutINS5_IJNSA_ILi2EEESB_SB_EEENS5_IJSB_NSA_ILi0EEESV_EEEEENS5_IJNS4_10UnderscoreESY_SY_EEEEENS4_13SM90_TMA_LOADENS4_14ComposedLayoutINS4_7SwizzleILi3ELi4ELi3EEENS4_18smem_ptr_flag_bitsILi16EEENSS_INS5_IJNSA_ILi8EEENSA_ILi64EEEEEENS5_IJS18_SB_EEEEEEEvNS4_8identityES11_S1C_vS1D_EENS_8epilogue10collective6detail29Sm90TmaWarpSpecializedAdapterINS1G_15DefaultEpilogueISH_SI_SI_NS1F_6thread17LinearCombinationISH_Li1EffLNS1K_9ScaleType4KindE0ELNS_15FloatRoundStyleE2ESH_EENS1_15EpilogueDefaultEEEEEvvEEEEvNT_6ParamsE)
        /*0008*/ 	.word	0x000000a8


	//----- nvinfo : EIATTR_FRAME_SIZE
	.align		4
.L_15:
        /*000c*/ 	.byte	0x04, 0x11
        /*000e*/ 	.short	(.L_17 - .L_16)
	.align		4
.L_16:
        /*0010*/ 	.word	index@(_ZN7cutlass13device_kernelINS_4gemm6kernel13GemmUniversalIN4cute5tupleIJiiiiEEENS1_10collective13CollectiveMmaINS1_34MainloopSm90TmaGmmaWarpSpecializedILi3ENS5_IJNS4_1CILi1EEESB_SB_EEENS1_35KernelTmaWarpSpecializedCooperativeEEENS5_IJNSA_ILi128EEESF_SF_EEENS_10bfloat16_tENS5_IJlSB_lEEESH_SI_NS4_8TiledMMAINS4_8MMA_AtomIJNS4_4SM904GMMA28MMA_64x128x16_F32BF16BF16_SSILNSM_5MajorE0ELSO_0ELNSM_7ScaleInE1ELSP_1EEEEEENS4_6LayoutINS5_IJNSA_ILi2EEESB_SB_EEENS5_IJSB_NSA_ILi0EEESV_EEEEENS5_IJNS4_10UnderscoreESY_SY_EEEEENS4_13SM90_TMA_LOADENS4_14ComposedLayoutINS4_7SwizzleILi3ELi4ELi3EEENS4_18smem_ptr_flag_bitsILi16EEENSS_INS5_IJNSA_ILi8EEENSA_ILi64EEEEEENS5_IJS18_SB_EEEEEEEvNS4_8identityES11_S1C_vS1D_EENS_8epilogue10collective6detail29Sm90TmaWarpSpecializedAdapterINS1G_15DefaultEpilogueISH_SI_SI_NS1F_6thread17LinearCombinationISH_Li1EffLNS1K_9ScaleType4KindE0ELNS_15FloatRoundStyleE2ESH_EENS1_15EpilogueDefaultEEEEEvvEEEEvNT_6ParamsE)
        /*0014*/ 	.word	0x00000000


	//----- nvinfo : EIATTR_MIN_STACK_SIZE
	.align		4
.L_17:
        /*0018*/ 	.byte	0x04, 0x12
        /*001a*/ 	.short	(.L_19 - .L_18)
	.align		4
.L_18:
        /*001c*/ 	.word	index@(_ZN7cutlass13device_kernelINS_4gemm6kernel13GemmUniversalIN4cute5tupleIJiiiiEEENS1_10collective13CollectiveMmaINS1_34MainloopSm90TmaGmmaWarpSpecializedILi3ENS5_IJNS4_1CILi1EEESB_SB_EEENS1_35KernelTmaWarpSpecializedCooperativeEEENS5_IJNSA_ILi128EEESF_SF_EEENS_10bfloat16_tENS5_IJlSB_lEEESH_SI_NS4_8TiledMMAINS4_8MMA_AtomIJNS4_4SM904GMMA28MMA_64x128x16_F32BF16BF16_SSILNSM_5MajorE0ELSO_0ELNSM_7ScaleInE1ELSP_1EEEEEENS4_6LayoutINS5_IJNSA_ILi2EEESB_SB_EEENS5_IJSB_NSA_ILi0EEESV_EEEEENS5_IJNS4_10UnderscoreESY_SY_EEEEENS4_13SM90_TMA_LOADENS4_14ComposedLayoutINS4_7SwizzleILi3ELi4ELi3EEENS4_18smem_ptr_flag_bitsILi16EEENSS_INS5_IJNSA_ILi8EEENSA_ILi64EEEEEENS5_IJS18_SB_EEEEEEEvNS4_8identityES11_S1C_vS1D_EENS_8epilogue10collective6detail29Sm90TmaWarpSpecializedAdapterINS1G_15DefaultEpilogueISH_SI_SI_NS1F_6thread17LinearCombinationISH_Li1EffLNS1K_9ScaleType4KindE0ELNS_15FloatRoundStyleE2ESH_EENS1_15EpilogueDefaultEEEEEvvEEEEvNT_6ParamsE)
        /*0020*/ 	.word	0x00000000
.L_19:


//--------------------- .nv.compat                --------------------------
	.section	.nv.compat,"",@"SHT_CUDA_COMPAT_INFO"
	.align	4
        /*0000*/ 	.byte	0x02, 0x09, 0x01, 0x00, 0x02, 0x02, 0x04, 0x00, 0x02, 0x05, 0x05, 0x00, 0x03, 0x07, 0x01, 0x01
        /*0010*/ 	.byte	0x02, 0x03, 0x01, 0x00, 0x02, 0x06, 0x01, 0x00, 0x04, 0x0b, 0x08, 0x00, 0x00, 0x00, 0x00, 0x00
        /*0020*/ 	.byte	0x00, 0x00, 0x00, 0x00


//--------------------- .nv.info._ZN7cutlass13device_kernelINS_4gemm6kernel13GemmUniversalIN4cute5tupleIJiiiiEEENS1_10collective13CollectiveMmaINS1_34MainloopSm90TmaGmmaWarpSpecializedILi3ENS5_IJNS4_1CILi1EEESB_SB_EEENS1_35KernelTmaWarpSpecializedCooperativeEEENS5_IJNSA_ILi128EEESF_SF_EEENS_10bfloat16_tENS5_IJlSB_lEEESH_SI_NS4_8TiledMMAINS4_8MMA_AtomIJNS4_4SM904GMMA28MMA_64x128x16_F32BF16BF16_SSILNSM_5MajorE0ELSO_0ELNSM_7ScaleInE1ELSP_1EEEEEENS4_6LayoutINS5_IJNSA_ILi2EEESB_SB_EEENS5_IJSB_NSA_ILi0EEESV_EEEEENS5_IJNS4_10UnderscoreESY_SY_EEEEENS4_13SM90_TMA_LOADENS4_14ComposedLayoutINS4_7SwizzleILi3ELi4ELi3EEENS4_18smem_ptr_flag_bitsILi16EEENSS_INS5_IJNSA_ILi8EEENSA_ILi64EEEEEENS5_IJS18_SB_EEEEEEEvNS4_8identityES11_S1C_vS1D_EENS_8epilogue10collective6detail29Sm90TmaWarpSpecializedAdapterINS1G_15DefaultEpilogueISH_SI_SI_NS1F_6thread17LinearCombinationISH_Li1EffLNS1K_9ScaleType4KindE0ELNS_15FloatRoundStyleE2ESH_EENS1_15EpilogueDefaultEEEEEvvEEEEvNT_6ParamsE --------------------------
	.section	.nv.info._ZN7cutlass13device_kernelINS_4gemm6kernel13GemmUniversalIN4cute5tupleIJiiiiEEENS1_10collective13CollectiveMmaINS1_34MainloopSm90TmaGmmaWarpSpecializedILi3ENS5_IJNS4_1CILi1EEESB_SB_EEENS1_35KernelTmaWarpSpecializedCooperativeEEENS5_IJNSA_ILi128EEESF_SF_EEENS_10bfloat16_tENS5_IJlSB_lEEESH_SI_NS4_8TiledMMAINS4_8MMA_AtomIJNS4_4SM904GMMA28MMA_64x128x16_F32BF16BF16_SSILNSM_5MajorE0ELSO_0ELNSM_7ScaleInE1ELSP_1EEEEEENS4_6LayoutINS5_IJNSA_ILi2EEESB_SB_EEENS5_IJSB_NSA_ILi0EEESV_EEEEENS5_IJNS4_10UnderscoreESY_SY_EEEEENS4_13SM90_TMA_LOADENS4_14ComposedLayoutINS4_7SwizzleILi3ELi4ELi3EEENS4_18smem_ptr_flag_bitsILi16EEENSS_INS5_IJNSA_ILi8EEENSA_ILi64EEEEEENS5_IJS18_SB_EEEEEEEvNS4_8identityES11_S1C_vS1D_EENS_8epilogue10collective6detail29Sm90TmaWarpSpecializedAdapterINS1G_15DefaultEpilogueISH_SI_SI_NS1F_6thread17LinearCombinationISH_Li1EffLNS1K_9ScaleType4KindE0ELNS_15FloatRoundStyleE2ESH_EENS1_15EpilogueDefaultEEEEEvvEEEEvNT_6ParamsE,"",@"SHT_CUDA_INFO"
	.sectionflags	@""
	.align	4


	//----- nvinfo : EIATTR_CUDA_API_VERSION
	.align		4
        /*0000*/ 	.byte	0x04, 0x37
        /*0002*/ 	.short	(.L_21 - .L_20)
.L_20:
        /*0004*/ 	.word	0x00000082


	//----- nvinfo : EIATTR_KPARAM_INFO
	.align		4
.L_21:
        /*0008*/ 	.byte	0x04, 0x17
        /*000a*/ 	.short	(.L_23 - .L_22)
.L_22:
        /*000c*/ 	.word	0x00000000
        /*0010*/ 	.short	0x0000
        /*0012*/ 	.short	0x0070
        /*0014*/ 	.byte	0x00, 0xf0, 0x01, 0x10


	//----- nvinfo : EIATTR_SPARSE_MMA_MASK
	.align		4
.L_23:
        /*0018*/ 	.byte	0x03, 0x50
        /*001a*/ 	.short	0x0000


	//----- nvinfo : EIATTR_MAXREG_COUNT
	.align		4
        /*001c*/ 	.byte	0x03, 0x1b
        /*001e*/ 	.short	0x00a8


	//----- nvinfo : EIATTR_NUM_BARRIERS
	.align		4
        /*0020*/ 	.byte	0x02, 0x4c
        /*0022*/ 	.byte	0x01
	.zero		1


	//----- nvinfo : EIATTR_EXTERNS
	.align		4
        /*0024*/ 	.byte	0x04, 0x0f
        /*0026*/ 	.short	(.L_25 - .L_24)


	//   ....[0]....
	.align		4
.L_24:
        /*0028*/ 	.word	index@(__assertfail)


	//----- nvinfo : EIATTR_MERCURY_ISA_VERSION
	.align		4
.L_25:
        /*002c*/ 	.byte	0x03, 0x5f
        /*002e*/ 	.short	0x0101


	//----- nvinfo : EIATTR_INT_WARP_WIDE_INSTR_OFFSETS
	.align		4
        /*0030*/ 	.byte	0x04, 0x31
        /*0032*/ 	.short	(.L_27 - .L_26)


	//   ....[0]....
.L_26:
        /*0034*/ 	.word	0x000003d0


	//   ....[1]....
        /*0038*/ 	.word	0x000003e0


	//   ....[2]....
        /*003c*/ 	.word	0x000004a0


	//----- nvinfo : EIATTR_COOP_GROUP_MASK_REGIDS
	.align		4
.L_27:
        /*0040*/ 	.byte	0x04, 0x29
        /*0042*/ 	.short	(.L_29 - .L_28)


	//   ....[0]....
.L_28:
        /*0044*/ 	.word	0xffffffff


	//   ....[1]....
        /*0048*/ 	.word	0xffffffff


	//   ....[2]....
        /*004c*/ 	.word	0xffffffff


	//   ....[3]....
        /*0050*/ 	.word	0xffffffff


	//   ....[4]....
        /*0054*/ 	.word	0xffffffff


	//----- nvinfo : EIATTR_COOP_GROUP_INSTR_OFFSETS
	.align		4
.L_29:
        /*0058*/ 	.byte	0x04, 0x28
        /*005a*/ 	.short	(.L_31 - .L_30)


	//   ....[0]....
.L_30:
        /*005c*/ 	.word	0x00000060


	//   ....[1]....
        /*0060*/ 	.word	0x00000070


	//   ....[2]....
        /*0064*/ 	.word	0x00000130


	//   ....[3]....
        /*0068*/ 	.word	0x000002a0


	//   ....[4]....
        /*006c*/ 	.word	0x000011a0


	//----- nvinfo : EIATTR_REG_RECONFIG
	.align		4
.L_31:
        /*0070*/ 	.byte	0x01, 0x54
	.zero		2


	//----- nvinfo : EIATTR_SYSCALL_OFFSETS
	.align		4
        /*0074*/ 	.byte	0x04, 0x46
        /*0076*/ 	.short	(.L_33 - .L_32)


	//   ....[0]....
.L_32:
        /*0078*/ 	.word	0x00001390


	//----- nvinfo : EIATTR_MBARRIER_INSTR_OFFSETS
	.align		4
.L_33:
        /*007c*/ 	.byte	0x04, 0x39
        /*007e*/ 	.short	(.L_35 - .L_34)


	//   ....[0]....
.L_34:
        /*0080*/ 	.word	0x00000230
        /*0084*/ 	.word	0x000000ff
        /*0088*/ 	.word	0x00000000
        /*008c*/ 	.short	0x0100
        /*008e*/ 	.byte	0x08
	.zero		1


	//   ....[1]....
        /*0090*/ 	.word	0x00000240
        /*0094*/ 	.word	0x000000ff
        /*0098*/ 	.word	0x00000018
        /*009c*/ 	.short	0x0100
        /*009e*/ 	.byte	0x08
	.zero		1


	//   ....[2]....
        /*00a0*/ 	.word	0x00000250
        /*00a4*/ 	.word	0x000000ff
        /*00a8*/ 	.word	0x00000008
        /*00ac*/ 	.short	0x0100
        /*00ae*/ 	.byte	0x08
	.zero		1


	//   ....[3]....
        /*00b0*/ 	.word	0x00000260
        /*00b4*/ 	.word	0x000000ff
        /*00b8*/ 	.word	0x00000020
        /*00bc*/ 	.short	0x0100
        /*00be*/ 	.byte	0x08
	.zero		1


	//   ....[4]....
        /*00c0*/ 	.word	0x00000270
        /*00c4*/ 	.word	0x000000ff
        /*00c8*/ 	.word	0x00000010
        /*00cc*/ 	.short	0x0100
        /*00ce*/ 	.byte	0x08
	.zero		1


	//   ....[5]....
        /*00d0*/ 	.word	0x00000280
        /*00d4*/ 	.word	0x000000ff
        /*00d8*/ 	.word	0x00000028
        /*00dc*/ 	.short	0x0100
        /*00de*/ 	.byte	0x08
	.zero		1


	//   ....[6]....
        /*00e0*/ 	.word	0x00000520
        /*00e4*/ 	.word	0x000000ff
        /*00e8*/ 	.word	0x00000040
        /*00ec*/ 	.short	0x0100
        /*00ee*/ 	.byte	0x08
	.zero		1


	//   ....[7]....
        /*00f0*/ 	.word	0x000005a0
        /*00f4*/ 	.word	0x000000ff
        /*00f8*/ 	.word	0x00000048
        /*00fc*/ 	.short	0x0100
        /*00fe*/ 	.byte	0x08
	.zero		1


	//   ....[8]....
        /*0100*/ 	.word	0x00001410
        /*0104*/ 	.word	0x00000003
        /*0108*/ 	.word	0x00000000
        /*010c*/ 	.short	0x010a
        /*010e*/ 	.byte	0x3f
	.zero		1


	//   ....[9]....
        /*0110*/ 	.word	0x00001470
        /*0114*/ 	.word	0x00000003
        /*0118*/ 	.word	0x00000000
        /*011c*/ 	.short	0x010a
        /*011e*/ 	.byte	0x3f
	.zero		1


	//   ....[10]....
        /*0120*/ 	.word	0x00001980
        /*0124*/ 	.word	0x000000ff
        /*0128*/ 	.word	0x00000000
        /*012c*/ 	.short	0x010a
        /*012e*/ 	.byte	0x08
	.zero		1


	//   ....[11]....
        /*0130*/ 	.word	0x000019c0
        /*0134*/ 	.word	0x000000ff
        /*0138*/ 	.word	0x00000000
        /*013c*/ 	.short	0x010a
        /*013e*/ 	.byte	0x08
	.zero		1


	//   ....[12]....
        /*0140*/ 	.word	0x00001de0
        /*0144*/ 	.word	0x000000ff
        /*0148*/ 	.word	0x00000000
        /*014c*/ 	.short	0x0101
        /*014e*/ 	.byte	0x07
	.zero		1


	//   ....[13]....
        /*0150*/ 	.word	0x00001fc0
        /*0154*/ 	.word	0x000000ff
        /*0158*/ 	.word	0x00000000
        /*015c*/ 	.short	0x0101
        /*015e*/ 	.byte	0x06
	.zero		1


	//   ....[14]....
        /*0160*/ 	.word	0x00007180
        /*0164*/ 	.word	0x0000000e
        /*0168*/ 	.word	0x00000018
        /*016c*/ 	.short	0x010a
        /*016e*/ 	.byte	0x3f
	.zero		1


	//   ....[15]....
        /*0170*/ 	.word	0x000075b0
        /*0174*/ 	.word	0x00000006
        /*0178*/ 	.word	0x00000048
        /*017c*/ 	.short	0x0101
        /*017e*/ 	.byte	0x3f
	.zero		1


	//   ....[16]....
        /*0180*/ 	.word	0x00007cd0
        /*0184*/ 	.word	0x00000007
        /*0188*/ 	.word	0x00000000
        /*018c*/ 	.short	0x010a
        /*018e*/ 	.byte	0x3f
	.zero		1


	//   ....[17]....
        /*0190*/ 	.word	0x00007d50
        /*0194*/ 	.word	0x00000009
        /*0198*/ 	.word	0x00000000
        /*019c*/ 	.short	0x010a
        /*019e*/ 	.byte	0x3f
	.zero		1


	//   ....[18]....
        /*01a0*/ 	.word	0x00007de0
        /*01a4*/ 	.word	0x00000003
        /*01a8*/ 	.word	0x00000000
        /*01ac*/ 	.short	0x010a
        /*01ae*/ 	.byte	0x3f
	.zero		1


	//   ....[19]....
        /*01b0*/ 	.word	0x00007e40
        /*01b4*/ 	.word	0x00000003
        /*01b8*/ 	.word	0x00000000
        /*01bc*/ 	.short	0x010a
        /*01be*/ 	.byte	0x3f
	.zero		1


	//   ....[20]....
        /*01c0*/ 	.word	0x00007ea0
        /*01c4*/ 	.word	0x00000004
        /*01c8*/ 	.word	0x00000000
        /*01cc*/ 	.short	0x010a
        /*01ce*/ 	.byte	0x3f
	.zero		1


	//   ....[21]....
        /*01d0*/ 	.word	0x00007f70
        /*01d4*/ 	.word	0x0000000e
        /*01d8*/ 	.word	0x00000018
        /*01dc*/ 	.short	0x010a
        /*01de*/ 	.byte	0x3f
	.zero		1


	//   ....[22]....
        /*01e0*/ 	.word	0x00008040
        /*01e4*/ 	.word	0x00000007
        /*01e8*/ 	.word	0x00000000
        /*01ec*/ 	.short	0x010a
        /*01ee*/ 	.byte	0x3f
	.zero		1


	//   ....[23]....
        /*01f0*/ 	.word	0x00008090
        /*01f4*/ 	.word	0x00000009
        /*01f8*/ 	.word	0x00000000
        /*01fc*/ 	.short	0x010a
        /*01fe*/ 	.byte	0x3f
	.zero		1


	//----- nvinfo : EIATTR_NUM_MBARRIERS
	.align		4
.L_35:
        /*0200*/ 	.byte	0x03, 0x38
        /*0202*/ 	.short	0x0008


	//----- nvinfo : EIATTR_EXIT_INSTR_OFFSETS
	.align		4
        /*0204*/ 	.byte	0x04, 0x1c
        /*0206*/ 	.short	(.L_37 - .L_36)


	//   ....[0]....
.L_36:
        /*0208*/ 	.word	0x00000640


	//   ....[1]....
        /*020c*/ 	.word	0x00000f00


	//   ....[2]....
        /*0210*/ 	.word	0x00006860


	//   ....[3]....
        /*0214*/ 	.word	0x00006e90


	//   ....[4]....
        /*0218*/ 	.word	0x00007e30


	//----- nvinfo : EIATTR_MAX_THREADS
	.align		4
.L_37:
        /*021c*/ 	.byte	0x04, 0x05
        /*021e*/ 	.short	(.L_39 - .L_38)
.L_38:
        /*0220*/ 	.word	0x00000180
        /*0224*/ 	.word	0x00000001
        /*0228*/ 	.word	0x00000001


	//----- nvinfo : EIATTR_CRS_STACK_SIZE
	.align		4
.L_39:
        /*022c*/ 	.byte	0x04, 0x1e
        /*022e*/ 	.short	(.L_41 - .L_40)
.L_40:
        /*0230*/ 	.word	0x00000000


	//----- nvinfo : EIATTR_CBANK_PARAM_SIZE
	.align		4
.L_41:
        /*0234*/ 	.byte	0x03, 0x19
        /*0236*/ 	.short	0x0470


	//----- nvinfo : EIATTR_PARAM_CBANK
	.align		4
        /*0238*/ 	.byte	0x04, 0x0a
        /*023a*/ 	.short	(.L_43 - .L_42)
	.align		4
.L_42:
        /*023c*/ 	.word	index@(.nv.constant0._ZN7cutlass13device_kernelINS_4gemm6kernel13GemmUniversalIN4cute5tupleIJiiiiEEENS1_10collective13CollectiveMmaINS1_34MainloopSm90TmaGmmaWarpSpecializedILi3ENS5_IJNS4_1CILi1EEESB_SB_EEENS1_35KernelTmaWarpSpecializedCooperativeEEENS5_IJNSA_ILi128EEESF_SF_EEENS_10bfloat16_tENS5_IJlSB_lEEESH_SI_NS4_8TiledMMAINS4_8MMA_AtomIJNS4_4SM904GMMA28MMA_64x128x16_F32BF16BF16_SSILNSM_5MajorE0ELSO_0ELNSM_7ScaleInE1ELSP_1EEEEEENS4_6LayoutINS5_IJNSA_ILi2EEESB_SB_EEENS5_IJSB_NSA_ILi0EEESV_EEEEENS5_IJNS4_10UnderscoreESY_SY_EEEEENS4_13SM90_TMA_LOADENS4_14ComposedLayoutINS4_7SwizzleILi3ELi4ELi3EEENS4_18smem_ptr_flag_bitsILi16EEENSS_INS5_IJNSA_ILi8EEENSA_ILi64EEEEEENS5_IJS18_SB_EEEEEEEvNS4_8identityES11_S1C_vS1D_EENS_8epilogue10collective6detail29Sm90TmaWarpSpecializedAdapterINS1G_15DefaultEpilogueISH_SI_SI_NS1F_6thread17LinearCombinationISH_Li1EffLNS1K_9ScaleType4KindE0ELNS_15FloatRoundStyleE2ESH_EENS1_15EpilogueDefaultEEEEEvvEEEEvNT_6ParamsE)
        /*0240*/ 	.short	0x0210
        /*0242*/ 	.short	0x0470


	//----- nvinfo : EIATTR_SW_WAR
	.align		4
.L_43:
        /*0244*/ 	.byte	0x04, 0x36
        /*0246*/ 	.short	(.L_45 - .L_44)
.L_44:
        /*0248*/ 	.word	0x00000008
.L_45:


//--------------------- .nv.callgraph             --------------------------
	.section	.nv.callgraph,"",@"SHT_CUDA_CALLGRAPH"
	.align	4
	.sectionentsize	8
	.align		4
        /*0000*/ 	.word	0x00000000
	.align		4
        /*0004*/ 	.word	0xffffffff
	.align		4
        /*0008*/ 	.word	index@(_ZN7cutlass13device_kernelINS_4gemm6kernel13GemmUniversalIN4cute5tupleIJiiiiEEENS1_10collective13CollectiveMmaINS1_34MainloopSm90TmaGmmaWarpSpecializedILi3ENS5_IJNS4_1CILi1EEESB_SB_EEENS1_35KernelTmaWarpSpecializedCooperativeEEENS5_IJNSA_ILi128EEESF_SF_EEENS_10bfloat16_tENS5_IJlSB_lEEESH_SI_NS4_8TiledMMAINS4_8MMA_AtomIJNS4_4SM904GMMA28MMA_64x128x16_F32BF16BF16_SSILNSM_5MajorE0ELSO_0ELNSM_7ScaleInE1ELSP_1EEEEEENS4_6LayoutINS5_IJNSA_ILi2EEESB_SB_EEENS5_IJSB_NSA_ILi0EEESV_EEEEENS5_IJNS4_10UnderscoreESY_SY_EEEEENS4_13SM90_TMA_LOADENS4_14ComposedLayoutINS4_7SwizzleILi3ELi4ELi3EEENS4_18smem_ptr_flag_bitsILi16EEENSS_INS5_IJNSA_ILi8EEENSA_ILi64EEEEEENS5_IJS18_SB_EEEEEEEvNS4_8identityES11_S1C_vS1D_EENS_8epilogue10collective6detail29Sm90TmaWarpSpecializedAdapterINS1G_15DefaultEpilogueISH_SI_SI_NS1F_6thread17LinearCombinationISH_Li1EffLNS1K_9ScaleType4KindE0ELNS_15FloatRoundStyleE2ESH_EENS1_15EpilogueDefaultEEEEEvvEEEEvNT_6ParamsE)
	.align		4
        /*000c*/ 	.word	index@(__assertfail)
	.align		4
        /*0010*/ 	.word	0x00000000
	.align		4
        /*0014*/ 	.word	0xfffffffe
	.align		4
        /*0018*/ 	.word	0x00000000
	.align		4
        /*001c*/ 	.word	0xfffffffd
	.align		4
        /*0020*/ 	.word	0x00000000
	.align		4
        /*0024*/ 	.word	0xfffffffc


//--------------------- .nv.constant4             --------------------------
	.section	.nv.constant4,"a",@progbits
	.align	8
	.align		8
.nv.constant4:
        /*0000*/ 	.dword	__assertfail
	.align		8
        /*0008*/ 	.dword	__unnamed_1
	.align		8
        /*0010*/ 	.dword	_ZN40_INTERNAL_85cd8ab1_4_k_cu_233d17eb_230674cuda3std3__45__cpo5beginE
	.align		8
        /*0018*/ 	.dword	_ZN40_INTERNAL_85cd8ab1_4_k_cu_233d17eb_230674cuda3std3__45__cpo3endE
	.align		8
        /*0020*/ 	.dword	_ZN40_INTERNAL_85cd8ab1_4_k_cu_233d17eb_230674cuda3std3__45__cpo6cbeginE
	.align		8
        /*0028*/ 	.dword	_ZN40_INTERNAL_85cd8ab1_4_k_cu_233d17eb_230674cuda3std3__45__cpo4cendE
	.align		8
        /*0030*/ 	.dword	_ZN40_INTERNAL_85cd8ab1_4_k_cu_233d17eb_230674cuda3std3__442_GLOBAL__N__85cd8ab1_4_k_cu_233d17eb_230676ignoreE
	.align		8
        /*0038*/ 	.dword	_ZN40_INTERNAL_85cd8ab1_4_k_cu_233d17eb_230674cuda3std3__419piecewise_constructE
	.align		8
        /*0040*/ 	.dword	_ZN40_INTERNAL_85cd8ab1_4_k_cu_233d17eb_230674cuda3std3__48in_placeE
	.align		8
        /*0048*/ 	.dword	_ZN40_INTERNAL_85cd8ab1_4_k_cu_233d17eb_230674cuda3std6ranges3__45__cpo4swapE
	.align		8
        /*0050*/ 	.dword	_ZN40_INTERNAL_85cd8ab1_4_k_cu_233d17eb_230674cuda3std6ranges3__45__cpo9iter_moveE
	.align		8
        /*0058*/ 	.dword	_ZN40_INTERNAL_85cd8ab1_4_k_cu_233d17eb_230674cute7productE
	.align		8
        /*0060*/ 	.dword	_ZN40_INTERNAL_85cd8ab1_4_k_cu_233d17eb_230674cute1_E
	.align		8
        /*0068*/ 	.dword	$str$22
	.align		8
        /*0070*/ 	.dword	$str$23


//--------------------- .text._ZN7cutlass13device_kernelINS_4gemm6kernel13GemmUniversalIN4cute5tupleIJiiiiEEENS1_10collective13CollectiveMmaINS1_34MainloopSm90TmaGmmaWarpSpecializedILi3ENS5_IJNS4_1CILi1EEESB_SB_EEENS1_35KernelTmaWarpSpecializedCooperativeEEENS5_IJNSA_ILi128EEESF_SF_EEENS_10bfloat16_tENS5_IJlSB_lEEESH_SI_NS4_8TiledMMAINS4_8MMA_AtomIJNS4_4SM904GMMA28MMA_64x128x16_F32BF16BF16_SSILNSM_5MajorE0ELSO_0ELNSM_7ScaleInE1ELSP_1EEEEEENS4_6LayoutINS5_IJNSA_ILi2EEESB_SB_EEENS5_IJSB_NSA_ILi0EEESV_EEEEENS5_IJNS4_10UnderscoreESY_SY_EEEEENS4_13SM90_TMA_LOADENS4_14ComposedLayoutINS4_7SwizzleILi3ELi4ELi3EEENS4_18smem_ptr_flag_bitsILi16EEENSS_INS5_IJNSA_ILi8EEENSA_ILi64EEEEEENS5_IJS18_SB_EEEEEEEvNS4_8identityES11_S1C_vS1D_EENS_8epilogue10collective6detail29Sm90TmaWarpSpecializedAdapterINS1G_15DefaultEpilogueISH_SI_SI_NS1F_6thread17LinearCombinationISH_Li1EffLNS1K_9ScaleType4KindE0ELNS_15FloatRoundStyleE2ESH_EENS1_15EpilogueDefaultEEEEEvvEEEEvNT_6ParamsE --------------------------
	.section	.text._ZN7cutlass13device_kernelINS_4gemm6kernel13GemmUniversalIN4cute5tupleIJiiiiEEENS1_10collective13CollectiveMmaINS1_34MainloopSm90TmaGmmaWarpSpecializedILi3ENS5_IJNS4_1CILi1EEESB_SB_EEENS1_35KernelTmaWarpSpecializedCooperativeEEENS5_IJNSA_ILi128EEESF_SF_EEENS_10bfloat16_tENS5_IJlSB_lEEESH_SI_NS4_8TiledMMAINS4_8MMA_AtomIJNS4_4SM904GMMA28MMA_64x128x16_F32BF16BF16_SSILNSM_5MajorE0ELSO_0ELNSM_7ScaleInE1ELSP_1EEEEEENS4_6LayoutINS5_IJNSA_ILi2EEESB_SB_EEENS5_IJSB_NSA_ILi0EEESV_EEEEENS5_IJNS4_10UnderscoreESY_SY_EEEEENS4_13SM90_TMA_LOADENS4_14ComposedLayoutINS4_7SwizzleILi3ELi4ELi3EEENS4_18smem_ptr_flag_bitsILi16EEENSS_INS5_IJNSA_ILi8EEENSA_ILi64EEEEEENS5_IJS18_SB_EEEEEEEvNS4_8identityES11_S1C_vS1D_EENS_8epilogue10collective6detail29Sm90TmaWarpSpecializedAdapterINS1G_15DefaultEpilogueISH_SI_SI_NS1F_6thread17LinearCombinationISH_Li1EffLNS1K_9ScaleType4KindE0ELNS_15FloatRoundStyleE2ESH_EENS1_15EpilogueDefaultEEEEEvvEEEEvNT_6ParamsE,"ax",@progbits
	.align	128
.text._ZN7cutlass13device_kernelINS_4gemm6kernel13GemmUniversalIN4cute5tupleIJiiiiEEENS1_10collective13CollectiveMmaINS1_34MainloopSm90TmaGmmaWarpSpecializedILi3ENS5_IJNS4_1CILi1EEESB_SB_EEENS1_35KernelTmaWarpSpecializedCooperativeEEENS5_IJNSA_ILi128EEESF_SF_EEENS_10bfloat16_tENS5_IJlSB_lEEESH_SI_NS4_8TiledMMAINS4_8MMA_AtomIJNS4_4SM904GMMA28MMA_64x128x16_F32BF16BF16_SSILNSM_5MajorE0ELSO_0ELNSM_7ScaleInE1ELSP_1EEEEEENS4_6LayoutINS5_IJNSA_ILi2EEESB_SB_EEENS5_IJSB_NSA_ILi0EEESV_EEEEENS5_IJNS4_10UnderscoreESY_SY_EEEEENS4_13SM90_TMA_LOADENS4_14ComposedLayoutINS4_7SwizzleILi3ELi4ELi3EEENS4_18smem_ptr_flag_bitsILi16EEENSS_INS5_IJNSA_ILi8EEENSA_ILi64EEEEEENS5_IJS18_SB_EEEEEEEvNS4_8identityES11_S1C_vS1D_EENS_8epilogue10collective6detail29Sm90TmaWarpSpecializedAdapterINS1G_15DefaultEpilogueISH_SI_SI_NS1F_6thread17LinearCombinationISH_Li1EffLNS1K_9ScaleType4KindE0ELNS_15FloatRoundStyleE2ESH_EENS1_15EpilogueDefaultEEEEEvvEEEEvNT_6ParamsE:
        .type           _ZN7cutlass13device_kernelINS_4gemm6kernel13GemmUniversalIN4cute5tupleIJiiiiEEENS1_10collective13CollectiveMmaINS1_34MainloopSm90TmaGmmaWarpSpecializedILi3ENS5_IJNS4_1CILi1EEESB_SB_EEENS1_35KernelTmaWarpSpecializedCooperativeEEENS5_IJNSA_ILi128EEESF_SF_EEENS_10bfloat16_tENS5_IJlSB_lEEESH_SI_NS4_8TiledMMAINS4_8MMA_AtomIJNS4_4SM904GMMA28MMA_64x128x16_F32BF16BF16_SSILNSM_5MajorE0ELSO_0ELNSM_7ScaleInE1ELSP_1EEEEEENS4_6LayoutINS5_IJNSA_ILi2EEESB_SB_EEENS5_IJSB_NSA_ILi0EEESV_EEEEENS5_IJNS4_10UnderscoreESY_SY_EEEEENS4_13SM90_TMA_LOADENS4_14ComposedLayoutINS4_7SwizzleILi3ELi4ELi3EEENS4_18smem_ptr_flag_bitsILi16EEENSS_INS5_IJNSA_ILi8EEENSA_ILi64EEEEEENS5_IJS18_SB_EEEEEEEvNS4_8identityES11_S1C_vS1D_EENS_8epilogue10collective6detail29Sm90TmaWarpSpecializedAdapterINS1G_15DefaultEpilogueISH_SI_SI_NS1F_6thread17LinearCombinationISH_Li1EffLNS1K_9ScaleType4KindE0ELNS_15FloatRoundStyleE2ESH_EENS1_15EpilogueDefaultEEEEEvvEEEEvNT_6ParamsE,@function
        .size           _ZN7cutlass13device_kernelINS_4gemm6kernel13GemmUniversalIN4cute5tupleIJiiiiEEENS1_10collective13CollectiveMmaINS1_34MainloopSm90TmaGmmaWarpSpecializedILi3ENS5_IJNS4_1CILi1EEESB_SB_EEENS1_35KernelTmaWarpSpecializedCooperativeEEENS5_IJNSA_ILi128EEESF_SF_EEENS_10bfloat16_tENS5_IJlSB_lEEESH_SI_NS4_8TiledMMAINS4_8MMA_AtomIJNS4_4SM904GMMA28MMA_64x128x16_F32BF16BF16_SSILNSM_5MajorE0ELSO_0ELNSM_7ScaleInE1ELSP_1EEEEEENS4_6LayoutINS5_IJNSA_ILi2EEESB_SB_EEENS5_IJSB_NSA_ILi0EEESV_EEEEENS5_IJNS4_10UnderscoreESY_SY_EEEEENS4_13SM90_TMA_LOADENS4_14ComposedLayoutINS4_7SwizzleILi3ELi4ELi3EEENS4_18smem_ptr_flag_bitsILi16EEENSS_INS5_IJNSA_ILi8EEENSA_ILi64EEEEEENS5_IJS18_SB_EEEEEEEvNS4_8identityES11_S1C_vS1D_EENS_8epilogue10collective6detail29Sm90TmaWarpSpecializedAdapterINS1G_15DefaultEpilogueISH_SI_SI_NS1F_6thread17LinearCombinationISH_Li1EffLNS1K_9ScaleType4KindE0ELNS_15FloatRoundStyleE2ESH_EENS1_15EpilogueDefaultEEEEEvvEEEEvNT_6ParamsE,(.L_x_192 - _ZN7cutlass13device_kernelINS_4gemm6kernel13GemmUniversalIN4cute5tupleIJiiiiEEENS1_10collective13CollectiveMmaINS1_34MainloopSm90TmaGmmaWarpSpecializedILi3ENS5_IJNS4_1CILi1EEESB_SB_EEENS1_35KernelTmaWarpSpecializedCooperativeEEENS5_IJNSA_ILi128EEESF_SF_EEENS_10bfloat16_tENS5_IJlSB_lEEESH_SI_NS4_8TiledMMAINS4_8MMA_AtomIJNS4_4SM904GMMA28MMA_64x128x16_F32BF16BF16_SSILNSM_5MajorE0ELSO_0ELNSM_7ScaleInE1ELSP_1EEEEEENS4_6LayoutINS5_IJNSA_ILi2EEESB_SB_EEENS5_IJSB_NSA_ILi0EEESV_EEEEENS5_IJNS4_10UnderscoreESY_SY_EEEEENS4_13SM90_TMA_LOADENS4_14ComposedLayoutINS4_7SwizzleILi3ELi4ELi3EEENS4_18smem_ptr_flag_bitsILi16EEENSS_INS5_IJNSA_ILi8EEENSA_ILi64EEEEEENS5_IJS18_SB_EEEEEEEvNS4_8identityES11_S1C_vS1D_EENS_8epilogue10collective6detail29Sm90TmaWarpSpecializedAdapterINS1G_15DefaultEpilogueISH_SI_SI_NS1F_6thread17LinearCombinationISH_Li1EffLNS1K_9ScaleType4KindE0ELNS_15FloatRoundStyleE2ESH_EENS1_15EpilogueDefaultEEEEEvvEEEEvNT_6ParamsE)
        .other          _ZN7cutlass13device_kernelINS_4gemm6kernel13GemmUniversalIN4cute5tupleIJiiiiEEENS1_10collective13CollectiveMmaINS1_34MainloopSm90TmaGmmaWarpSpecializedILi3ENS5_IJNS4_1CILi1EEESB_SB_EEENS1_35KernelTmaWarpSpecializedCooperativeEEENS5_IJNSA_ILi128EEESF_SF_EEENS_10bfloat16_tENS5_IJlSB_lEEESH_SI_NS4_8TiledMMAINS4_8MMA_AtomIJNS4_4SM904GMMA28MMA_64x128x16_F32BF16BF16_SSILNSM_5MajorE0ELSO_0ELNSM_7ScaleInE1ELSP_1EEEEEENS4_6LayoutINS5_IJNSA_ILi2EEESB_SB_EEENS5_IJSB_NSA_ILi0EEESV_EEEEENS5_IJNS4_10UnderscoreESY_SY_EEEEENS4_13SM90_TMA_LOADENS4_14ComposedLayoutINS4_7SwizzleILi3ELi4ELi3EEENS4_18smem_ptr_flag_bitsILi16EEENSS_INS5_IJNSA_ILi8EEENSA_ILi64EEEEEENS5_IJS18_SB_EEEEEEEvNS4_8identityES11_S1C_vS1D_EENS_8epilogue10collective6detail29Sm90TmaWarpSpecializedAdapterINS1G_15DefaultEpilogueISH_SI_SI_NS1F_6thread17LinearCombinationISH_Li1EffLNS1K_9ScaleType4KindE0ELNS_15FloatRoundStyleE2ESH_EENS1_15EpilogueDefaultEEEEEvvEEEEvNT_6ParamsE,@"STO_CUDA_ENTRY STV_DEFAULT"
_ZN7cutlass13device_kernelINS_4gemm6kernel13GemmUniversalIN4cute5tupleIJiiiiEEENS1_10collective13CollectiveMmaINS1_34MainloopSm90TmaGmmaWarpSpecializedILi3ENS5_IJNS4_1CILi1EEESB_SB_EEENS1_35KernelTmaWarpSpecializedCooperativeEEENS5_IJNSA_ILi128EEESF_SF_EEENS_10bfloat16_tENS5_IJlSB_lEEESH_SI_NS4_8TiledMMAINS4_8MMA_AtomIJNS4_4SM904GMMA28MMA_64x128x16_F32BF16BF16_SSILNSM_5MajorE0ELSO_0ELNSM_7ScaleInE1ELSP_1EEEEEENS4_6LayoutINS5_IJNSA_ILi2EEESB_SB_EEENS5_IJSB_NSA_ILi0EEESV_EEEEENS5_IJNS4_10UnderscoreESY_SY_EEEEENS4_13SM90_TMA_LOADENS4_14ComposedLayoutINS4_7SwizzleILi3ELi4ELi3EEENS4_18smem_ptr_flag_bitsILi16EEENSS_INS5_IJNSA_ILi8EEENSA_ILi64EEEEEENS5_IJS18_SB_EEEEEEEvNS4_8identityES11_S1C_vS1D_EENS_8epilogue10collective6detail29Sm90TmaWarpSpecializedAdapterINS1G_15DefaultEpilogueISH_SI_SI_NS1F_6thread17LinearCombinationISH_Li1EffLNS1K_9ScaleType4KindE0ELNS_15FloatRoundStyleE2ESH_EENS1_15EpilogueDefaultEEEEEvvEEEEvNT_6ParamsE:
[----:B------:R-:W0:Y:S01]  /*0000*/  LDC R1, c[0x0][0x28] ;  /* 0x00000a00ff017b82 */ /* 0x000e220000000800 */
[----:B------:R-:W1:Y:S01]  /*0010*/  S2R R3, SR_TID.X ;  /* 0x0000000000037919 */ /* 0x000e620000002100 */
[----:B------:R-:W-:Y:S01]  /*0020*/  ELECT P0, URZ, PT ;  /* 0x00000000003f782f */ /* 0x000fe20003800000 */
[----:B------:R-:W-:Y:S01]  /*0030*/  BSSY B0, `(.L_x_0) ;  /* 0x000000f000007945 */ /* 0x000fe20003800000 */
[--C-:B-1----:R-:W-:Y:S02]  /*0040*/  SHF.R.U32.HI R0, RZ, 0x5, R3.reuse ;  /* 0x00000005ff007819 */ /* 0x102fe40000011603 */
[----:B------:R-:W-:-:S03]  /*0050*/  SHF.R.U32.HI R14, RZ, 0x7, R3 ;  /* 0x00000007ff0e7819 */ /* 0x000fc60000011603 */
[----:B------:R-:W1:Y:S04]  /*0060*/  SHFL.IDX PT, R4, R0, RZ, 0x1f ;  /* 0x00001fff00047589 */ /* 0x000e6800000e0000 */
[----:B------:R2:W3:Y:S01]  /*0070*/  SHFL.IDX PT, R10, R14, RZ, 0x1f ;  /* 0x00001fff0e0a7589 */ /* 0x0004e200000e0000 */
[----:B-1----:R-:W-:-:S13]  /*0080*/  ISETP.NE.OR P0, PT, R4, RZ, !P0 ;  /* 0x000000ff0400720c */ /* 0x002fda0004705670 */
[----:B0-23--:R-:W-:Y:S05]  /*0090*/  @P0 BRA `(.L_x_1) ;  /* 0x0000000000200947 */ /* 0x00dfea0003800000 */
[----:B------:R-:W-:Y:S02]  /*00a0*/  ULDC.64 UR4, c[0x0][0x198] ;  /* 0x0000660000047ab9 */ /* 0x000fe40000000a00 */
[----:B------:R-:W-:Y:S02]  /*00b0*/  UIADD3 UR6, UP0, UR4, 0xf0, URZ ;  /* 0x000000f004067890 */ /* 0x000fe4000ff1e03f */
[----:B------:R-:W-:Y:S02]  /*00c0*/  UIADD3 UR4, UP1, UR4, 0x1f0, URZ ;  /* 0x000001f004047890 */ /* 0x000fe4000ff3e03f */
[----:B------:R-:W-:Y:S02]  /*00d0*/  UIADD3.X UR7, URZ, UR5, URZ, UP0, !UPT ;  /* 0x000000053f077290 */ /* 0x000fe400087fe43f */
[----:B------:R-:W-:-:S07]  /*00e0*/  UIADD3.X UR5, URZ, UR5, URZ, UP1, !UPT ;  /* 0x000000053f057290 */ /* 0x000fce0008ffe43f */
[----:B------:R0:W-:Y:S02]  /*00f0*/  UTMACCTL.PF [UR6] ;  /* 0x00000000060079b9 */ /* 0x0001e40008040000 */
[----:B------:R0:W-:Y:S02]  /*0100*/  UTMACCTL.PF [UR4] ;  /* 0x00000000040079b9 */ /* 0x0001e40008040000 */
[----:B0-----:R-:W-:Y:S01]  /*0110*/  NOP ;  /* 0x0000000000007918 */ /* 0x001fe20000000000 */
.L_x_1:
[----:B------:R-:W-:Y:S05]  /*0120*/  BSYNC B0 ;  /* 0x0000000000007941 */ /* 0x000fea0003800000 */
.L_x_0:
[----:B------:R-:W0:Y:S02]  /*0130*/  SHFL.IDX PT, R2, R0, RZ, 0x1f ;  /* 0x00001fff00027589 */ /* 0x000e2400000e0000 */
[----:B0-----:R-:W-:-:S13]  /*0140*/  ISETP.NE.AND P0, PT, R2, RZ, PT ;  /* 0x000000ff0200720c */ /* 0x001fda0003f05270 */
[----:B------:R-:W-:Y:S05]  /*0150*/  @P0 BRA `(.L_x_2) ;  /* 0x0000000000500947 */ /* 0x000fea0003800000 */
[----:B------:R-:W0:Y:S01]  /*0160*/  S2UR UR8, SR_CgaCtaId ;  /* 0x00000000000879c3 */ /* 0x000e220000008800 */
[----:B------:R-:W-:Y:S01]  /*0170*/  UMOV UR4, 0x400 ;  /* 0x0000040000047882 */ /* 0x000fe20000000000 */
[----:B------:R-:W-:Y:S01]  /*0180*/  UMOV UR5, 0x1 ;  /* 0x0000000100057882 */ /* 0x000fe20000000000 */
[----:B------:R-:W-:Y:S01]  /*0190*/  UMOV UR6, 0x100 ;  /* 0x0000010000067882 */ /* 0x000fe20000000000 */
[----:B------:R-:W-:Y:S01]  /*01a0*/  ELECT P0, URZ, PT ;  /* 0x00000000003f782f */ /* 0x000fe20003800000 */
[----:B------:R-:W-:-:S04]  /*01b0*/  UIADD3 UR6, -UR6, 0x100000, URZ ;  /* 0x0010000006067890 */ /* 0x000fc8000fffe13f */
[----:B------:R-:W-:Y:S02]  /*01c0*/  USHF.L.U32 UR7, UR6, 0xb, URZ ;  /* 0x0000000b06077899 */ /* 0x000fe4000800063f */
[----:B------:R-:W-:Y:S02]  /*01d0*/  USHF.L.U32 UR6, UR6, 0x1, URZ ;  /* 0x0000000106067899 */ /* 0x000fe4000800063f */
[----:B0-----:R-:W-:Y:S02]  /*01e0*/  ULEA UR8, UR8, UR4, 0x18 ;  /* 0x0000000408087291 */ /* 0x001fe4000f8ec03f */
[----:B------:R-:W-:-:S04]  /*01f0*/  UIADD3 UR4, -UR5, 0x100000, URZ ;  /* 0x0010000005047890 */ /* 0x000fc8000fffe13f */
[----:B------:R-:W-:Y:S02]  /*0200*/  USHF.L.U32 UR5, UR4, 0xb, URZ ;  /* 0x0000000b04057899 */ /* 0x000fe4000800063f */
[----:B------:R-:W-:Y:S01]  /*0210*/  USHF.L.U32 UR4, UR4, 0x1, URZ ;  /* 0x0000000104047899 */ /* 0x000fe2000800063f */
[----:B------:R-:W0:Y:S11]  /*0220*/  FENCE.VIEW.ASYNC.S ;  /* 0x00000000000073c6 */ /* 0x000e360000000000 */
[----:B0-----:R0:W1:Y:S01]  /*0230*/  SYNCS.EXCH.64 URZ, [UR8], UR4 ;  /* 0x00000004083f75b2 */ /* 0x0010620008000100 */
[----:B------:R0:W2:Y:S01]  /*0240*/  SYNCS.EXCH.64 URZ, [UR8+0x18], UR6 ;  /* 0x00001806083f75b2 */ /* 0x0000a20008000100 */
[----:B------:R0:W3:Y:S01]  /*0250*/  SYNCS.EXCH.64 URZ, [UR8+0x8], UR4 ;  /* 0x00000804083f75b2 */ /* 0x0000e20008000100 */
[----:B------:R0:W4:Y:S01]  /*0260*/  SYNCS.EXCH.64 URZ, [UR8+0x20], UR6 ;  /* 0x00002006083f75b2 */ /* 0x0001220008000100 */
[----:B------:R0:W0:Y:S01]  /*0270*/  SYNCS.EXCH.64 URZ, [UR8+0x10], UR4 ;  /* 0x00001004083f75b2 */ /* 0x0000220008000100 */
[----:B------:R0:W0:Y:S01]  /*0280*/  SYNCS.EXCH.64 URZ, [UR8+0x28], UR6 ;  /* 0x00002806083f75b2 */ /* 0x0000220008000100 */
[----:B------:R-:W-:Y:S01]  /*0290*/  NOP ;  /* 0x0000000000007918 */ /* 0x000fe20000000000 */
.L_x_2:
[----:B------:R-:W5:Y:S01]  /*02a0*/  SHFL.IDX PT, R0, R0, RZ, 0x1f ;  /* 0x00001fff00007589 */ /* 0x000f6200000e0000 */
[----:B------:R-:W-:Y:S01]  /*02b0*/  ELECT P0, URZ, PT ;  /* 0x00000000003f782f */ /* 0x000fe20003800000 */
[----:B------:R-:W1:Y:S01]  /*02c0*/  LDC R2, c[0x0][0x65c] ;  /* 0x00019700ff027b82 */ /* 0x000e620000000800 */
[----:B------:R-:W-:Y:S01]  /*02d0*/  SHF.R.S32.HI R7, RZ, 0x1f, R4 ;  /* 0x0000001fff077819 */ /* 0x000fe20000011404 */
[----:B------:R-:W2:Y:S01]  /*02e0*/  S2R R5, SR_CTAID.Y ;  /* 0x0000000000057919 */ /* 0x000ea20000002600 */
[----:B0-----:R-:W-:Y:S01]  /*02f0*/  UMOV UR4, 0x20 ;  /* 0x0000002000047882 */ /* 0x001fe20000000000 */
[----:B------:R-:W-:Y:S01]  /*0300*/  NOP ;  /* 0x0000000000007918 */ /* 0x000fe20000000000 */
[----:B------:R-:W-:Y:S01]  /*0310*/  LEA.HI R7, R7, R4, RZ, 0x2 ;  /* 0x0000000407077211 */ /* 0x000fe200078f10ff */
[----:B------:R-:W0:Y:S01]  /*0320*/  S2R R6, SR_CTAID.X ;  /* 0x0000000000067919 */ /* 0x000e220000002500 */
[----:B------:R-:W-:Y:S01]  /*0330*/  ISETP.NE.AND P2, PT, R10, RZ, PT ;  /* 0x000000ff0a00720c */ /* 0x000fe20003f45270 */
[----:B------:R-:W-:Y:S01]  /*0340*/  NOP ;  /* 0x0000000000007918 */ /* 0x000fe20000000000 */
[----:B------:R-:W-:-:S02]  /*0350*/  LOP3.LUT R7, R7, 0xfffffffc, RZ, 0xc0, !PT ;  /* 0xfffffffc07077812 */ /* 0x000fc400078ec0ff */
[----:B-----5:R-:W-:Y:S02]  /*0360*/  ISETP.NE.OR P0, PT, R0, RZ, !P0 ;  /* 0x000000ff0000720c */ /* 0x020fe40004705670 */
[----:B-1----:R-:W-:-:S04]  /*0370*/  ISETP.NE.AND P3, PT, R2, 0x1, PT ;  /* 0x000000010200780c */ /* 0x002fc80003f65270 */
[----:B------:R-:W-:Y:S01]  /*0380*/  P2R R0, PR, RZ, 0x8 ;  /* 0x00000008ff007803 */ /* 0x000fe20000000000 */
[----:B------:R-:W-:Y:S01]  /*0390*/  IMAD.IADD R0, R4, 0x1, -R7 ;  /* 0x0000000104007824 */ /* 0x000fe200078e0a07 */
[----:B------:R-:W-:Y:S01]  /*03a0*/  LOP3.LUT R4, R3, 0x7f, RZ, 0xc0, !PT ;  /* 0x0000007f03047812 */ /* 0x000fe200078ec0ff */
[----:B------:R-:W-:-:S03]  /*03b0*/  IMAD.MOV.U32 R7, RZ, RZ, RZ ;  /* 0x000000ffff077224 */ /* 0x000fc600078e00ff */
[----:B------:R-:W-:Y:S01]  /*03c0*/  ISETP.NE.AND P1, PT, R0, 0x3, PT ;  /* 0x000000030000780c */ /* 0x000fe20003f25270 */
[----:B------:R-:W-:Y:S01]  /*03d0*/  VOTEU.ALL UP0, P0 ;  /* 0x00000000003f7886 */ /* 0x000fe20000000000 */
[----:B------:R-:W-:Y:S01]  /*03e0*/  VOTEU.ALL UP1, P0 ;  /* 0x00000000003f7886 */ /* 0x000fe20000020000 */
[----:B------:R-:W0:Y:S01]  /*03f0*/  @P3 LDC R17, c[0x0][0x10] ;  /* 0x00000400ff113b82 */ /* 0x000e220000000800 */
[----:B--2---:R-:W-:Y:S02]  /*0400*/  @P3 IMAD.MOV.U32 R8, RZ, RZ, R5 ;  /* 0x000000ffff083224 */ /* 0x004fe400078e0005 */
[----:B------:R-:W-:Y:S01]  /*0410*/  @!UP0 UMOV UR6, 0x400 ;  /* 0x0000040000068882 */ /* 0x000fe20000000000 */
[----:B------:R-:W-:-:S04]  /*0420*/  @!UP0 UIADD3 UR4, -UR4, 0x100000, URZ ;  /* 0x0010000004048890 */ /* 0x000fc8000fffe13f */
[----:B------:R-:W-:Y:S02]  /*0430*/  @!UP0 USHF.L.U32 UR5, UR4, 0xb, URZ ;  /* 0x0000000b04058899 */ /* 0x000fe4000800063f */
[----:B------:R-:W-:Y:S01]  /*0440*/  @!UP0 USHF.L.U32 UR4, UR4, 0x1, URZ ;  /* 0x0000000104048899 */ /* 0x000fe2000800063f */
[----:B------:R-:W-:Y:S01]  /*0450*/  @P3 IMAD.MOV.U32 R9, RZ, RZ, RZ ;  /* 0x000000ffff093224 */ /* 0x000fe200078e00ff */
[----:B------:R-:W1:Y:S08]  /*0460*/  @!UP0 S2UR UR7, SR_CgaCtaId ;  /* 0x00000000000789c3 */ /* 0x000e700000008800 */
[----:B------:R-:W2:Y:S01]  /*0470*/  @!P3 LDC R11, c[0x0][0xc] ;  /* 0x00000300ff0bbb82 */ /* 0x000ea20000000800 */
[----:B0-----:R-:W-:Y:S01]  /*0480*/  @P3 IMAD.WIDE.U32 R16, R6, R17, R8 ;  /* 0x0000001106103225 */ /* 0x001fe200078e0008 */
[----:B-1----:R-:W-:Y:S01]  /*0490*/  @!UP0 ULEA UR8, UR7, UR6, 0x18 ;  /* 0x0000000607088291 */ /* 0x002fe2000f8ec03f */
[----:B------:R-:W-:-:S02]  /*04a0*/  VOTEU.ALL UP0, P0 ;  /* 0x00000000003f7886 */ /* 0x000fc40000000000 */
[----:B------:R-:W-:Y:S01]  /*04b0*/  ULDC UR6, c[0x0][0xc] ;  /* 0x0000030000067ab9 */ /* 0x000fe20000000800 */
[----:B------:R-:W-:Y:S01]  /*04c0*/  ISETP.EQ.OR P0, PT, R0, RZ, !P1 ;  /* 0x000000ff0000720c */ /* 0x000fe20004f02670 */
[----:B------:R-:W-:-:S03]  /*04d0*/  ULDC UR7, c[0x0][0x10] ;  /* 0x0000040000077ab9 */ /* 0x000fc60000000800 */
[C---:B------:R-:W-:Y:S01]  /*04e0*/  ISETP.EQ.AND P0, PT, R10.reuse, RZ, P0 ;  /* 0x000000ff0a00720c */ /* 0x040fe20000702270 */
[----:B------:R-:W-:Y:S02]  /*04f0*/  VIADD R10, R10, 0xffffffff ;  /* 0xffffffff0a0a7836 */ /* 0x000fe40000000000 */
[----:B--2---:R-:W-:Y:S01]  /*0500*/  @!P3 IMAD.WIDE.U32 R8, R11, R5, R6 ;  /* 0x000000050b08b225 */ /* 0x004fe200078e0006 */
[----:B------:R-:W0:Y:S02]  /*0510*/  FENCE.VIEW.ASYNC.S ;  /* 0x00000000000073c6 */ /* 0x000e240000000000 */
[----:B0-----:R-:W3:Y:S01]  /*0520*/  @!UP0 SYNCS.EXCH.64 URZ, [UR8+0x40], UR4 ;  /* 0x00004004083f85b2 */ /* 0x001ee20008000100 */
[----:B------:R-:W-:Y:S01]  /*0530*/  SEL R18, RZ, 0x1, !P0 ;  /* 0x00000001ff127807 */ /* 0x000fe20004000000 */
[----:B------:R-:W-:Y:S01]  /*0540*/  @P3 IMAD.MOV.U32 R11, RZ, RZ, RZ ;  /* 0x000000ffff0b3224 */ /* 0x000fe200078e00ff */
[----:B------:R-:W-:Y:S01]  /*0550*/  ISETP.GE.U32.AND P1, PT, R10, 0x2, PT ;  /* 0x000000020a00780c */ /* 0x000fe20003f26070 */
[----:B------:R-:W-:-:S02]  /*0560*/  @!P3 IMAD.MOV.U32 R16, RZ, RZ, R8 ;  /* 0x000000ffff10b224 */ /* 0x000fc400078e0008 */
[----:B------:R-:W-:Y:S01]  /*0570*/  @P3 IMAD.IADD R17, R17, 0x1, R11 ;  /* 0x0000000111113824 */ /* 0x000fe200078e020b */
[----:B------:R-:W-:Y:S01]  /*0580*/  SEL R18, R18, 0x2, P1 ;  /* 0x0000000212127807 */ /* 0x000fe20000800000 */
[----:B------:R-:W-:Y:S01]  /*0590*/  @!P3 IMAD.MOV.U32 R17, RZ, RZ, R9 ;  /* 0x000000ffff11b224 */ /* 0x000fe200078e0009 */
[----:B------:R0:W3:Y:S01]  /*05a0*/  @!UP1 SYNCS.EXCH.64 URZ, [UR8+0x48], UR4 ;  /* 0x00004804083f95b2 */ /* 0x0000e20008000100 */
[----:B------:R-:W-:Y:S01]  /*05b0*/  NOP ;  /* 0x0000000000007918 */ /* 0x000fe20000000000 */
[----:B0-----:R-:W-:-:S03]  /*05c0*/  UIMAD.WIDE.U32 UR4, UR6, UR7, URZ ;  /* 0x00000007060472a5 */ /* 0x001fc6000f8e003f */
[----:B------:R-:W-:Y:S02]  /*05d0*/  ULDC UR6, c[0x0][0x14] ;  /* 0x0000050000067ab9 */ /* 0x000fe40000000800 */
[----:B------:R-:W-:Y:S02]  /*05e0*/  UIMAD.WIDE.U32 UR38, UR4, UR6, URZ ;  /* 0x00000006042672a5 */ /* 0x000fe4000f8e003f */
[----:B------:R-:W-:-:S04]  /*05f0*/  UIMAD UR41, UR5, UR6, URZ ;  /* 0x00000006052972a4 */ /* 0x000fc8000f8e023f */
[----:B------:R-:W-:Y:S01]  /*0600*/  UIADD3 UR41, UR39, UR41, URZ ;  /* 0x0000002927297290 */ /* 0x000fe2000fffe03f */
[----:B---34-:R-:W-:Y:S06]  /*0610*/  BAR.SYNC.DEFER_BLOCKING 0x0 ;  /* 0x0000000000007b1d */ /* 0x018fec0000010000 */
[----:B------:R-:W-:Y:S05]  /*0620*/  @!P2 BRA `(.L_x_3) ;  /* 0x000000600090a947 */ /* 0x000fea0003800000 */
[----:B------:R-:W-:-:S13]  /*0630*/  ISETP.GT.U32.AND P0, PT, R10, 0x1, PT ;  /* 0x000000010a00780c */ /* 0x000fda0003f04070 */
[----:B------:R-:W-:Y:S05]  /*0640*/  @P0 EXIT ;  /* 0x000000000000094d */ /* 0x000fea0003800000 */
[----:B------:R-:W-:Y:S01]  /*0650*/  ULDC.64 UR4, c[0x0][0x650] ;  /* 0x0001940000047ab9 */ /* 0x000fe20000000a00 */
[----:B------:R-:W-:Y:S01]  /*0660*/  PRMT R0, RZ, 0x7610, R0 ;  /* 0x00007610ff007816 */ /* 0x000fe20000000000 */
[----:B------:R-:W-:Y:S01]  /*0670*/  IMAD.MOV.U32 R101, RZ, RZ, -0x1 ;  /* 0xffffffffff657424 */ /* 0x000fe200078e00ff */
[----:B------:R-:W-:Y:S01]  /*0680*/  ISETP.GE.U32.AND P0, PT, R16, UR4, PT ;  /* 0x0000000410007c0c */ /* 0x000fe2000bf06070 */
[----:B------:R-:W-:Y:S02]  /*0690*/  IMAD.MOV.U32 R100, RZ, RZ, -0x1 ;  /* 0xffffffffff647424 */ /* 0x000fe400078e00ff */
[----:B------:R-:W-:Y:S01]  /*06a0*/  IMAD.MOV.U32 R99, RZ, RZ, -0x1 ;  /* 0xffffffffff637424 */ /* 0x000fe200078e00ff */
[----:B------:R-:W-:-:S13]  /*06b0*/  ISETP.GE.U32.AND.EX P0, PT, R17, UR5, PT, P0 ;  /* 0x0000000511007c0c */ /* 0x000fda000bf06100 */
[----:B------:R-:W-:Y:S05]  /*06c0*/  @P0 BRA `(.L_x_4) ;  /* 0x0000000400540947 */ /* 0x000fea0003800000 */
[----:B------:R-:W0:Y:S01]  /*06d0*/  LDC.64 R20, c[0x0][0x628] ;  /* 0x00018a00ff147b82 */ /* 0x000e220000000a00 */
[----:B------:R-:W-:Y:S02]  /*06e0*/  IMAD.MOV.U32 R8, RZ, RZ, R16 ;  /* 0x000000ffff087224 */ /* 0x000fe400078e0010 */
[----:B------:R-:W-:-:S05]  /*06f0*/  IMAD.MOV.U32 R9, RZ, RZ, R17 ;  /* 0x000000ffff097224 */ /* 0x000fca00078e0011 */
[----:B------:R-:W1:Y:S08]  /*0700*/  LDC R0, c[0x0][0x630] ;  /* 0x00018c00ff007b82 */ /* 0x000e700000000800 */
[----:B------:R-:W2:Y:S01]  /*0710*/  LDC.64 R22, c[0x0][0x620] ;  /* 0x00018800ff167b82 */ /* 0x000ea20000000a00 */
[----:B0-----:R-:W-:-:S04]  /*0720*/  ISETP.NE.U32.AND P0, PT, R20, RZ, PT ;  /* 0x000000ff1400720c */ /* 0x001fc80003f05070 */
[----:B------:R-:W-:-:S13]  /*0730*/  ISETP.NE.AND.EX P0, PT, R21, RZ, PT, P0 ;  /* 0x000000ff1500720c */ /* 0x000fda0003f05300 */
[----:B-12---:R-:W-:Y:S05]  /*0740*/  @!P0 BRA `(.L_x_5) ;  /* 0x0000000000288947 */ /* 0x006fea0003800000 */
[----:B------:R-:W0:Y:S02]  /*0750*/  LDC R13, c[0x0][0x634] ;  /* 0x00018d00ff0d7b82 */ /* 0x000e240000000800 */
[----:B0-----:R-:W-:-:S05]  /*0760*/  IADD3 R13, P0, R16, R13, RZ ;  /* 0x0000000d100d7210 */ /* 0x001fca0007f1e0ff */
[----:B------:R-:W-:-:S04]  /*0770*/  IMAD.X R15, RZ, RZ, R17, P0 ;  /* 0x000000ffff0f7224 */ /* 0x000fc800000e0611 */
[----:B------:R-:W-:-:S04]  /*0780*/  IMAD.WIDE.U32 R8, R15, R20, RZ ;  /* 0x000000140f087225 */ /* 0x000fc800078e00ff */
[----:B------:R-:W-:-:S04]  /*0790*/  IMAD.WIDE.U32 R10, P0, R13, R21, R8 ;  /* 0x000000150d0a7225 */ /* 0x000fc80007800008 */
[----:B------:R-:W-:-:S04]  /*07a0*/  IMAD.WIDE.U32 R8, R13, R20, RZ ;  /* 0x000000140d087225 */ /* 0x000fc800078e00ff */
[----:B------:R-:W-:Y:S01]  /*07b0*/  IMAD.X R13, RZ, RZ, RZ, P0 ;  /* 0x000000ffff0d7224 */ /* 0x000fe200000e06ff */
[----:B------:R-:W-:Y:S01]  /*07c0*/  IADD3 RZ, P0, R9, R10, RZ ;  /* 0x0000000a09ff7210 */ /* 0x000fe20007f1e0ff */
[----:B------:R-:W-:-:S04]  /*07d0*/  IMAD.MOV.U32 R12, RZ, RZ, R11 ;  /* 0x000000ffff0c7224 */ /* 0x000fc800078e000b */
[----:B------:R-:W-:-:S08]  /*07e0*/  IMAD.WIDE.U32.X R8, R15, R21, R12, P0 ;  /* 0x000000150f087225 */ /* 0x000fd000000e040c */
.L_x_5:
[-CC-:B------:R-:W-:Y:S01]  /*07f0*/  SHF.R.U64 R99, R8, R0.reuse, R9.reuse ;  /* 0x0000000008637219 */ /* 0x180fe20000001209 */
[----:B------:R-:W0:Y:S01]  /*0800*/  LDC R12, c[0x0][0x618] ;  /* 0x00018600ff0c7b82 */ /* 0x000e220000000800 */
[----:B------:R-:W-:Y:S01]  /*0810*/  SHF.R.U32.HI R7, RZ, R0, R9 ;  /* 0x00000000ff077219 */ /* 0x000fe20000011609 */
[----:B------:R-:W-:Y:S01]  /*0820*/  ULDC UR4, c[0x0][0x150] ;  /* 0x0000540000047ab9 */ /* 0x000fe20000000800 */
[----:B------:R-:W-:Y:S02]  /*0830*/  IADD3 R11, P0, RZ, -R99, RZ ;  /* 0x80000063ff0b7210 */ /* 0x000fe40007f1e0ff */
[----:B------:R-:W-:-:S03]  /*0840*/  I2FP.F32.U32 R0, R6 ;  /* 0x0000000600007245 */ /* 0x000fc60000201000 */
[----:B------:R-:W1:Y:S01]  /*0850*/  LDC.64 R30, c[0x0][0x640] ;  /* 0x00019000ff1e7b82 */ /* 0x000e620000000a00 */
[----:B------:R-:W-:Y:S02]  /*0860*/  IMAD.X R13, RZ, RZ, ~R7, P0 ;  /* 0x000000ffff0d7224 */ /* 0x000fe400000e0e07 */
[----:B------:R-:W-:Y:S01]  /*0870*/  FMUL R0, R0, UR4 ;  /* 0x0000000400007c20 */ /* 0x000fe20008400000 */
[----:B------:R-:W-:Y:S01]  /*0880*/  IMAD.WIDE.U32 R8, R11, R22, R16 ;  /* 0x000000160b087225 */ /* 0x000fe200078e0010 */
[----:B------:R-:W-:-:S03]  /*0890*/  ULDC UR4, c[0x0][0x154] ;  /* 0x0000550000047ab9 */ /* 0x000fc60000000800 */
[----:B------:R-:W-:Y:S01]  /*08a0*/  IMAD R10, R13, R22, RZ ;  /* 0x000000160d0a7224 */ /* 0x000fe200078e02ff */
[----:B------:R-:W2:Y:S01]  /*08b0*/  LDC R7, c[0x0][0x144] ;  /* 0x00005100ff077b82 */ /* 0x000ea20000000800 */
[----:B------:R-:W3:Y:S02]  /*08c0*/  F2I.U32.TRUNC.NTZ R0, R0 ;  /* 0x0000000000007305 */ /* 0x000ee4000020f000 */
[----:B------:R-:W-:-:S04]  /*08d0*/  IMAD R11, R11, R23, R10 ;  /* 0x000000170b0b7224 */ /* 0x000fc800078e020a */
[----:B------:R-:W-:Y:S01]  /*08e0*/  IMAD.IADD R9, R9, 0x1, R11 ;  /* 0x0000000109097824 */ /* 0x000fe200078e020b */
[----:B------:R-:W4:Y:S01]  /*08f0*/  LDC R24, c[0x0][0x608] ;  /* 0x00018200ff187b82 */ /* 0x000f220000000800 */
[----:B------:R-:W-:-:S03]  /*0900*/  IMAD.MOV.U32 R11, RZ, RZ, -0x1 ;  /* 0xffffffffff0b7424 */ /* 0x000fc600078e00ff */
[-CC-:B0-----:R-:W-:Y:S02]  /*0910*/  SHF.R.U64 R22, R8, R12.reuse, R9.reuse ;  /* 0x0000000c08167219 */ /* 0x181fe40000001209 */
[----:B------:R-:W-:Y:S02]  /*0920*/  I2FP.F32.U32 R8, R5 ;  /* 0x0000000500087245 */ /* 0x000fe40000201000 */
[----:B------:R-:W0:Y:S01]  /*0930*/  LDC R28, c[0x0][0x658] ;  /* 0x00019600ff1c7b82 */ /* 0x000e220000000800 */
[----:B-1----:R-:W-:Y:S01]  /*0940*/  ISETP.NE.U32.AND P0, PT, R30, RZ, PT ;  /* 0x000000ff1e00720c */ /* 0x002fe20003f05070 */
[----:B---3--:R-:W-:Y:S02]  /*0950*/  IMAD.MOV R10, RZ, RZ, -R0 ;  /* 0x000000ffff0a7224 */ /* 0x008fe400078e0a00 */
[----:B------:R-:W-:Y:S01]  /*0960*/  FMUL R8, R8, UR4 ;  /* 0x0000000408087c20 */ /* 0x000fe20008400000 */
[----:B------:R-:W-:Y:S02]  /*0970*/  SHF.R.U32.HI R9, RZ, R12, R9 ;  /* 0x0000000cff097219 */ /* 0x000fe40000011609 */
[----:B------:R-:W-:Y:S01]  /*0980*/  ISETP.NE.AND.EX P0, PT, R31, RZ, PT, P0 ;  /* 0x000000ff1f00720c */ /* 0x000fe20003f05300 */
[----:B------:R1:W3:Y:S01]  /*0990*/  F2I.U32.TRUNC.NTZ R15, R8 ;  /* 0x00000008000f7305 */ /* 0x0002e2000020f000 */
[----:B------:R-:W1:Y:S01]  /*09a0*/  LDC R20, c[0x0][0x148] ;  /* 0x00005200ff147b82 */ /* 0x000e620000000800 */
[----:B--2---:R-:W-:-:S07]  /*09b0*/  IMAD R0, R7, R10, R6 ;  /* 0x0000000a07007224 */ /* 0x004fce00078e0206 */
[----:B------:R-:W2:Y:S01]  /*09c0*/  LDC R26, c[0x0][0x600] ;  /* 0x00018000ff1a7b82 */ /* 0x000ea20000000800 */
[-CC-:B----4-:R-:W-:Y:S02]  /*09d0*/  SHF.R.U64 R32, R22, R24.reuse, R9.reuse ;  /* 0x0000001816207219 */ /* 0x190fe40000001209 */
[----:B------:R-:W-:Y:S01]  /*09e0*/  SHF.R.U32.HI R7, RZ, R24, R9 ;  /* 0x00000018ff077219 */ /* 0x000fe20000011609 */
[----:B------:R-:W-:-:S04]  /*09f0*/  IMAD.MOV.U32 R9, RZ, RZ, 0x1 ;  /* 0x00000001ff097424 */ /* 0x000fc800078e00ff */
[----:B------:R-:W4:Y:S01]  /*0a00*/  LDC R21, c[0x0][0x648] ;  /* 0x00019200ff157b82 */ /* 0x000f220000000800 */
[-C--:B0-----:R-:W-:Y:S02]  /*0a10*/  SHF.L.U32 R6, R11, R28.reuse, RZ ;  /* 0x0000001c0b067219 */ /* 0x081fe400000006ff */
[--C-:B------:R-:W-:Y:S02]  /*0a20*/  SHF.R.U64 R24, R32, R28, R7.reuse ;  /* 0x0000001c20187219 */ /* 0x100fe40000001207 */
[----:B------:R-:W-:Y:S02]  /*0a30*/  LOP3.LUT R13, RZ, R6, RZ, 0x33, !PT ;  /* 0x00000006ff0d7212 */ /* 0x000fe400078e33ff */
[-C--:B------:R-:W-:Y:S01]  /*0a40*/  SHF.R.U32.HI R7, RZ, R28.reuse, R7 ;  /* 0x0000001cff077219 */ /* 0x080fe20000011607 */
[----:B------:R-:W0:Y:S01]  /*0a50*/  LDC R23, c[0x0][0x638] ;  /* 0x00018e00ff177b82 */ /* 0x000e220000000800 */
[----:B------:R-:W-:Y:S01]  /*0a60*/  SHF.L.U32 R12, R9, R28, RZ ;  /* 0x0000001c090c7219 */ /* 0x000fe200000006ff */
[----:B------:R-:W-:-:S06]  /*0a70*/  IMAD.MOV.U32 R6, RZ, RZ, R24 ;  /* 0x000000ffff067224 */ /* 0x000fcc00078e0018 */
[----:B------:R-:W0:Y:S01]  /*0a80*/  LDC R101, c[0x0][0x610] ;  /* 0x00018400ff657b82 */ /* 0x000e220000000800 */
[----:B-1-3--:R-:W-:Y:S05]  /*0a90*/  @!P0 BRA `(.L_x_6) ;  /* 0x0000000000288947 */ /* 0x00afea0003800000 */
[----:B------:R-:W1:Y:S02]  /*0aa0*/  LDC R11, c[0x0][0x64c] ;  /* 0x00019300ff0b7b82 */ /* 0x000e640000000800 */
[----:B-1----:R-:W-:-:S05]  /*0ab0*/  IADD3 R11, P0, R24, R11, RZ ;  /* 0x0000000b180b7210 */ /* 0x002fca0007f1e0ff */
        /* <DEDUP_REMOVED lines=8> */
.L_x_6:
[----:B----4-:R-:W-:Y:S01]  /*0b40*/  SHF.R.U64 R6, R6, R21, R7 ;  /* 0x0000001506067219 */ /* 0x010fe20000001207 */
[----:B--2---:R-:W-:Y:S01]  /*0b50*/  VIADD R7, R26, 0xffffffff ;  /* 0xffffffff1a077836 */ /* 0x004fe20000000000 */
[----:B------:R-:W-:Y:S01]  /*0b60*/  LOP3.LUT R13, R32, R13, RZ, 0xc0, !PT ;  /* 0x0000000d200d7212 */ /* 0x000fe200078ec0ff */
[----:B------:R-:W-:Y:S02]  /*0b70*/  IMAD.MOV R15, RZ, RZ, -R15 ;  /* 0x000000ffff0f7224 */ /* 0x000fe400078e0a0f */
[----:B------:R-:W-:Y:S02]  /*0b80*/  IMAD.MOV R8, RZ, RZ, -R6 ;  /* 0x000000ffff087224 */ /* 0x000fe400078e0a06 */
[----:B------:R-:W-:Y:S01]  /*0b90*/  IMAD R13, R12, R6, R13 ;  /* 0x000000060c0d7224 */ /* 0x000fe200078e020d */
[----:B------:R-:W-:Y:S01]  /*0ba0*/  LOP3.LUT R6, R22, R7, RZ, 0xc0, !PT ;  /* 0x0000000716067212 */ /* 0x000fe200078ec0ff */
[----:B------:R-:W-:Y:S02]  /*0bb0*/  @P3 IMAD R0, R20, R15, R5 ;  /* 0x0000000f14003224 */ /* 0x000fe400078e0205 */
[----:B0-----:R-:W-:-:S02]  /*0bc0*/  IMAD R5, R8, R23, R24 ;  /* 0x0000001708057224 */ /* 0x001fc400078e0218 */
[----:B------:R-:W-:Y:S02]  /*0bd0*/  IMAD R101, R13, R101, R0 ;  /* 0x000000650d657224 */ /* 0x000fe400078e0200 */
[----:B------:R-:W-:Y:S02]  /*0be0*/  IMAD R6, R5, R26, R6 ;  /* 0x0000001a05067224 */ /* 0x000fe400078e0206 */
[----:B------:R-:W-:-:S03]  /*0bf0*/  IMAD.MOV.U32 R0, RZ, RZ, 0x1 ;  /* 0x00000001ff007424 */ /* 0x000fc600078e00ff */
[----:B------:R-:W-:Y:S02]  /*0c00*/  SEL R100, R6, R101, !P3 ;  /* 0x0000006506647207 */ /* 0x000fe40005800000 */
[----:B------:R-:W-:-:S07]  /*0c10*/  SEL R101, R101, R6, !P3 ;  /* 0x0000000665657207 */ /* 0x000fce0005800000 */
.L_x_4:
[----:B------:R-:W-:-:S08]  /*0c20*/  NOP ;  /* 0x0000000000007918 */ /* 0x000fd00000000000 */
[----:B------:R-:W0:Y:S02]  /*0c30*/  USETMAXREG.TRY_ALLOC.CTAPOOL UP0, 0xe8 ;  /* 0x000000e8000079c8 */ /* 0x000e240008000600 */
[----:B0-----:R-:W-:-:S13]  /*0c40*/  PLOP3.LUT P0, PT, PT, PT, UP0, 0x80, 0x0 ;  /* 0x000000000000781c */ /* 0x001fda0003f0f008 */
[----:B------:R-:W-:Y:S05]  /*0c50*/  @!P0 BRA `(.L_x_4) ;  /* 0xfffffffc00f08947 */ /* 0x000fea000383ffff */
[----:B------:R-:W-:Y:S01]  /*0c60*/  ULDC.64 UR4, c[0x0][0x598] ;  /* 0x0001660000047ab9 */ /* 0x000fe20000000a00 */
[----:B------:R-:W-:Y:S01]  /*0c70*/  ULDC.64 UR36, c[0x0][0x208] ;  /* 0x0000820000247ab9 */ /* 0x000fe20000000a00 */
[----:B------:R-:W-:-:S04]  /*0c80*/  ISETP.NE.U32.AND P0, PT, RZ, UR4, PT ;  /* 0x00000004ff007c0c */ /* 0x000fc8000bf05070 */
[----:B------:R-:W-:-:S13]  /*0c90*/  ISETP.NE.AND.EX P0, PT, RZ, UR5, PT, P0 ;  /* 0x00000005ff007c0c */ /* 0x000fda000bf05300 */
[----:B------:R-:W-:Y:S05]  /*0ca0*/  @!P0 BRA `(.L_x_7) ;  /* 0x00000000001c8947 */ /* 0x000fea0003800000 */
[----:B------:R-:W0:Y:S02]  /*0cb0*/  LDC.64 R6, c[0x0][0x598] ;  /* 0x00016600ff067b82 */ /* 0x000e240000000a00 */
[----:B0-----:R-:W2:Y:S02]  /*0cc0*/  LDG.E.64 R6, desc[UR36][R6.64] ;  /* 0x0000002406067981 */ /* 0x001ea4000c1e1b00 */
[----:B--2---:R-:W-:-:S04]  /*0cd0*/  ISETP.NE.U32.AND P0, PT, R6, RZ, PT ;  /* 0x000000ff0600720c */ /* 0x004fc80003f05070 */
[----:B------:R-:W-:-:S13]  /*0ce0*/  ISETP.NE.AND.EX P0, PT, R7, RZ, PT, P0 ;  /* 0x000000ff0700720c */ /* 0x000fda0003f05300 */
[----:B------:R-:W-:Y:S05]  /*0cf0*/  @!P0 BRA `(.L_x_7) ;  /* 0x0000000000088947 */ /* 0x000fea0003800000 */
[----:B------:R0:W5:Y:S01]  /*0d00*/  LD.E R19, desc[UR36][R6.64] ;  /* 0x0000002406137980 */ /* 0x000162000c101900 */
[----:B------:R-:W-:Y:S05]  /*0d10*/  BRA `(.L_x_8) ;  /* 0x0000000000247947 */ /* 0x000fea0003800000 */
.L_x_7:
[----:B------:R-:W-:Y:S02]  /*0d20*/  ULDC.64 UR4, c[0x0][0x588] ;  /* 0x0001620000047ab9 */ /* 0x000fe40000000a00 */
[----:B------:R-:W-:-:S04]  /*0d30*/  ISETP.NE.U32.AND P0, PT, RZ, UR4, PT ;  /* 0x00000004ff007c0c */ /* 0x000fc8000bf05070 */
[----:B------:R-:W-:-:S13]  /*0d40*/  ISETP.NE.AND.EX P0, PT, RZ, UR5, PT, P0 ;  /* 0x00000005ff007c0c */ /* 0x000fda000bf05300 */
[----:B------:R-:W-:Y:S05]  /*0d50*/  @!P0 BRA `(.L_x_9) ;  /* 0x00000000000c8947 */ /* 0x000fea0003800000 */
[----:B------:R-:W0:Y:S02]  /*0d60*/  LDC.64 R6, c[0x0][0x588] ;  /* 0x00016200ff067b82 */ /* 0x000e240000000a00 */
[----:B0-----:R1:W5:Y:S01]  /*0d70*/  LDG.E R19, desc[UR36][R6.64] ;  /* 0x0000002406137981 */ /* 0x001362000c1e1900 */
[----:B------:R-:W-:Y:S05]  /*0d80*/  BRA `(.L_x_8) ;  /* 0x0000000000087947 */ /* 0x000fea0003800000 */
.L_x_9:
[----:B------:R-:W-:Y:S02]  /*0d90*/  ULDC UR4, c[0x0][0x580] ;  /* 0x0001600000047ab9 */ /* 0x000fe40000000800 */
[----:B------:R-:W-:-:S07]  /*0da0*/  IMAD.U32 R19, RZ, RZ, UR4 ;  /* 0x00000004ff137e24 */ /* 0x000fce000f8e00ff */
.L_x_8:
[----:B------:R-:W-:Y:S02]  /*0db0*/  ULDC.64 UR4, c[0x0][0x5a0] ;  /* 0x0001680000047ab9 */ /* 0x000fe40000000a00 */
[----:B------:R-:W-:-:S04]  /*0dc0*/  ISETP.NE.U32.AND P0, PT, RZ, UR4, PT ;  /* 0x00000004ff007c0c */ /* 0x000fc8000bf05070 */
[----:B------:R-:W-:-:S13]  /*0dd0*/  ISETP.NE.AND.EX P0, PT, RZ, UR5, PT, P0 ;  /* 0x00000005ff007c0c */ /* 0x000fda000bf05300 */
[----:B------:R-:W-:Y:S05]  /*0de0*/  @!P0 BRA `(.L_x_10) ;  /* 0x00000000001c8947 */ /* 0x000fea0003800000 */
[----:B01----:R-:W0:Y:S02]  /*0df0*/  LDC.64 R6, c[0x0][0x5a0] ;  /* 0x00016800ff067b82 */ /* 0x003e240000000a00 */
[----:B0-----:R-:W2:Y:S02]  /*0e00*/  LDG.E.64 R6, desc[UR36][R6.64] ;  /* 0x0000002406067981 */ /* 0x001ea4000c1e1b00 */
[----:B--2---:R-:W-:-:S04]  /*0e10*/  ISETP.NE.U32.AND P0, PT, R6, RZ, PT ;  /* 0x000000ff0600720c */ /* 0x004fc80003f05070 */
[----:B------:R-:W-:-:S13]  /*0e20*/  ISETP.NE.AND.EX P0, PT, R7, RZ, PT, P0 ;  /* 0x000000ff0700720c */ /* 0x000fda0003f05300 */
[----:B------:R-:W-:Y:S05]  /*0e30*/  @!P0 BRA `(.L_x_10) ;  /* 0x0000000000088947 */ /* 0x000fea0003800000 */
[----:B------:R0:W5:Y:S01]  /*0e40*/  LD.E R88, desc[UR36][R6.64] ;  /* 0x0000002406587980 */ /* 0x000162000c101900 */
[----:B------:R-:W-:Y:S05]  /*0e50*/  BRA `(.L_x_11) ;  /* 0x0000000000247947 */ /* 0x000fea0003800000 */
.L_x_10:
[----:B------:R-:W-:Y:S02]  /*0e60*/  ULDC.64 UR4, c[0x0][0x590] ;  /* 0x0001640000047ab9 */ /* 0x000fe40000000a00 */
[----:B------:R-:W-:-:S04]  /*0e70*/  ISETP.NE.U32.AND P0, PT, RZ, UR4, PT ;  /* 0x00000004ff007c0c */ /* 0x000fc8000bf05070 */
[----:B------:R-:W-:-:S13]  /*0e80*/  ISETP.NE.AND.EX P0, PT, RZ, UR5, PT, P0 ;  /* 0x00000005ff007c0c */ /* 0x000fda000bf05300 */
[----:B------:R-:W-:Y:S05]  /*0e90*/  @!P0 BRA `(.L_x_12) ;  /* 0x00000000000c8947 */ /* 0x000fea0003800000 */
[----:B------:R-:W2:Y:S02]  /*0ea0*/  LDC.64 R88, c[0x0][0x590] ;  /* 0x00016400ff587b82 */ /* 0x000ea40000000a00 */
[----:B--2---:R2:W5:Y:S01]  /*0eb0*/  LDG.E R88, desc[UR36][R88.64] ;  /* 0x0000002458587981 */ /* 0x004562000c1e1900 */
[----:B------:R-:W-:Y:S05]  /*0ec0*/  BRA `(.L_x_11) ;  /* 0x0000000000087947 */ /* 0x000fea0003800000 */
.L_x_12:
[----:B------:R-:W-:Y:S02]  /*0ed0*/  ULDC UR4, c[0x0][0x584] ;  /* 0x0001610000047ab9 */ /* 0x000fe40000000800 */
[----:B------:R-:W-:-:S07]  /*0ee0*/  IMAD.U32 R88, RZ, RZ, UR4 ;  /* 0x00000004ff587e24 */ /* 0x000fce000f8e00ff */
.L_x_11:
[----:B------:R-:W-:-:S13]  /*0ef0*/  LOP3.LUT P0, RZ, R0, 0xff, RZ, 0xc0, !PT ;  /* 0x000000ff00ff7812 */ /* 0x000fda000780c0ff */
[----:B------:R-:W-:Y:S05]  /*0f00*/  @!P0 EXIT ;  /* 0x000000000000894d */ /* 0x000fea0003800000 */
[----:B------:R-:W3:Y:S01]  /*0f10*/  LDC R90, c[0x0][0x658] ;  /* 0x00019600ff5a7b82 */ /* 0x000ee20000000800 */
[----:B------:R-:W-:Y:S01]  /*0f20*/  ULDC.64 UR6, c[0x0][0x288] ;  /* 0x0000a20000067ab9 */ /* 0x000fe20000000a00 */
[----:B------:R-:W-:Y:S01]  /*0f30*/  LOP3.LUT R14, R14, 0x1, RZ, 0xc0, !PT ;  /* 0x000000010e0e7812 */ /* 0x000fe200078ec0ff */
[----:B------:R-:W-:Y:S01]  /*0f40*/  UIADD3 UR4, UR7, 0x7f, URZ ;  /* 0x0000007f07047890 */ /* 0x000fe2000fffe03f */
[----:B------:R-:W-:Y:S01]  /*0f50*/  SHF.R.U32.HI R0, RZ, 0x2, R3 ;  /* 0x00000002ff007819 */ /* 0x000fe20000011603 */
[----:B01----:R-:W-:Y:S01]  /*0f60*/  IMAD.MOV.U32 R7, RZ, RZ, -0x1 ;  /* 0xffffffffff077424 */ /* 0x003fe200078e00ff */
[----:B------:R-:W-:Y:S01]  /*0f70*/  SHF.R.U32.HI R4, RZ, 0x1, R4 ;  /* 0x00000001ff047819 */ /* 0x000fe20000011604 */
[----:B------:R-:W-:Y:S01]  /*0f80*/  USHF.R.S32.HI UR5, URZ, 0x1f, UR4 ;  /* 0x0000001f3f057899 */ /* 0x000fe20008011404 */
[----:B------:R-:W0:Y:S01]  /*0f90*/  LDC.64 R92, c[0x0][0x5c8] ;  /* 0x00017200ff5c7b82 */ /* 0x000e220000000a00 */
[----:B------:R-:W-:Y:S01]  /*0fa0*/  IMAD.SHL.U32 R5, R14, 0x40, RZ ;  /* 0x000000400e057824 */ /* 0x000fe200078e00ff */
[----:B------:R-:W-:Y:S01]  /*0fb0*/  LOP3.LUT R0, R0, 0x7, RZ, 0xc0, !PT ;  /* 0x0000000700007812 */ /* 0x000fe200078ec0ff */
[----:B------:R-:W-:Y:S01]  /*0fc0*/  ULEA.HI UR5, UR5, UR4, URZ, 0x7 ;  /* 0x0000000405057291 */ /* 0x000fe2000f8f383f */
[----:B------:R-:W-:Y:S01]  /*0fd0*/  LOP3.LUT R23, R4, 0x30, RZ, 0xc0, !PT ;  /* 0x0000003004177812 */ /* 0x000fe200078ec0ff */
[----:B------:R-:W-:Y:S01]  /*0fe0*/  IMAD.MOV.U32 R9, RZ, RZ, 0x1 ;  /* 0x00000001ff097424 */ /* 0x000fe200078e00ff */
[--C-:B------:R-:W-:Y:S01]  /*0ff0*/  LOP3.LUT R22, R5, 0x40, R0.reuse, 0xe2, !PT ;  /* 0x0000004005167812 */ /* 0x100fe200078ee200 */
[----:B------:R-:W-:Y:S01]  /*1000*/  USHF.R.S32.HI UR43, URZ, 0x7, UR5 ;  /* 0x000000073f2b7899 */ /* 0x000fe20008011405 */
[----:B------:R-:W1:Y:S01]  /*1010*/  LDC R95, c[0x0][0x600] ;  /* 0x00018000ff5f7b82 */ /* 0x000e620000000800 */
[-C--:B------:R-:W-:Y:S01]  /*1020*/  IADD3 R5, RZ, -R23.reuse, -R0 ;  /* 0x80000017ff057210 */ /* 0x080fe20007ffe800 */
[----:B------:R-:W-:Y:S01]  /*1030*/  IMAD.U32 R6, RZ, RZ, UR6 ;  /* 0x00000006ff067e24 */ /* 0x000fe2000f8e00ff */
[C---:B--2---:R-:W-:Y:S01]  /*1040*/  LOP3.LUT R89, R3.reuse, 0x3, RZ, 0xc0, !PT ;  /* 0x0000000303597812 */ /* 0x044fe200078ec0ff */
[----:B------:R-:W-:Y:S01]  /*1050*/  UISETP.LT.AND UP0, UPT, UR43, 0x1, UPT ;  /* 0x000000012b00788c */ /* 0x000fe2000bf01270 */
[----:B------:R-:W-:Y:S01]  /*1060*/  LOP3.LUT R94, R3, 0x80, RZ, 0xc0, !PT ;  /* 0x00000080035e7812 */ /* 0x000fe200078ec0ff */
[----:B------:R-:W-:Y:S01]  /*1070*/  IMAD R5, R14, -0x40, R5 ;  /* 0xffffffc00e057824 */ /* 0x000fe200078e0205 */
[----:B------:R-:W-:Y:S01]  /*1080*/  ULDC UR4, c[0x0][0x284] ;  /* 0x0000a10000047ab9 */ /* 0x000fe20000000800 */
[-C--:B---3--:R-:W-:Y:S01]  /*1090*/  SHF.L.U32 R7, R7, R90.reuse, RZ ;  /* 0x0000005a07077219 */ /* 0x088fe200000006ff */
[----:B------:R-:W-:Y:S01]  /*10a0*/  USEL UR44, UR43, 0x1, UP0 ;  /* 0x000000012b2c7887 */ /* 0x000fe20008000000 */
[----:B------:R-:W-:Y:S01]  /*10b0*/  LOP3.LUT R22, R22, R23, RZ, 0xfc, !PT ;  /* 0x0000001716167212 */ /* 0x000fe200078efcff */
[----:B------:R-:W-:Y:S01]  /*10c0*/  IMAD R89, R89, -0x2, R6 ;  /* 0xfffffffe59597824 */ /* 0x000fe200078e0206 */
[----:B------:R-:W-:Y:S01]  /*10d0*/  SHF.L.U32 R90, R9, R90, RZ ;  /* 0x0000005a095a7219 */ /* 0x000fe200000006ff */
[----:B------:R-:W-:Y:S01]  /*10e0*/  VIADD R97, R5, UR4 ;  /* 0x0000000405617c36 */ /* 0x000fe20008000000 */
[----:B------:R-:W-:Y:S01]  /*10f0*/  LOP3.LUT R98, R18, 0x1, RZ, 0xfc, !PT ;  /* 0x0000000112627812 */ /* 0x000fe200078efcff */
[----:B------:R-:W-:Y:S01]  /*1100*/  IMAD.MOV.U32 R23, RZ, RZ, RZ ;  /* 0x000000ffff177224 */ /* 0x000fe200078e00ff */
[C---:B0-----:R-:W-:Y:S01]  /*1110*/  SHF.L.U64.HI R91, R92.reuse, 0x3, R93 ;  /* 0x000000035c5b7819 */ /* 0x041fe2000001025d */
[----:B------:R-:W-:Y:S01]  /*1120*/  IMAD.SHL.U32 R92, R92, 0x8, RZ ;  /* 0x000000085c5c7824 */ /* 0x000fe200078e00ff */
[----:B------:R-:W-:Y:S01]  /*1130*/  SHF.R.U32.HI R94, RZ, 0x7, R94 ;  /* 0x00000007ff5e7819 */ /* 0x000fe2000001165e */
[----:B------:R-:W-:Y:S01]  /*1140*/  IMAD.SHL.U32 R93, R3, 0x2, RZ ;  /* 0x00000002035d7824 */ /* 0x000fe200078e00ff */
[----:B------:R-:W-:Y:S01]  /*1150*/  LOP3.LUT R96, RZ, R7, RZ, 0x33, !PT ;  /* 0x00000007ff607212 */ /* 0x000fe200078e33ff */
[----:B------:R-:W-:Y:S01]  /*1160*/  UIADD3 UR44, UR43, -UR44, URZ ;  /* 0x8000002c2b2c7290 */ /* 0x000fe2000fffe03f */
[----:B------:R-:W-:Y:S01]  /*1170*/  UMOV UR40, URZ ;  /* 0x0000003f00287c82 */ /* 0x000fe20008000000 */
[----:B-1----:R-:W-:Y:S01]  /*1180*/  VIADD R95, R95, 0xffffffff ;  /* 0xffffffff5f5f7836 */ /* 0x002fe20000000000 */
[----:B------:R-:W-:-:S09]  /*1190*/  UMOV UR42, URZ ;  /* 0x0000003f002a7c82 */ /* 0x000fd20008000000 */
.L_x_158:
[----:B0-----:R-:W0:Y:S01]  /*11a0*/  SHFL.IDX PT, R0, R94, RZ, 0x1f ;  /* 0x00001fff5e007589 */ /* 0x001e2200000e0000 */
[----:B-1----:R-:W1:Y:S01]  /*11b0*/  S2UR UR7, SR_CgaCtaId ;  /* 0x00000000000779c3 */ /* 0x002e620000008800 */
[----:B------:R-:W-:Y:S01]  /*11c0*/  UMOV UR6, 0x400 ;  /* 0x0000040000067882 */ /* 0x000fe20000000000 */
[----:B0-----:R-:W-:Y:S01]  /*11d0*/  R2UR UR4, R0 ;  /* 0x00000000000472ca */ /* 0x001fe200000e0000 */
[----:B-1----:R-:W-:-:S12]  /*11e0*/  ULEA UR46, UR7, UR6, 0x18 ;  /* 0x00000006072e7291 */ /* 0x002fd8000f8ec03f */
[----:B------:R-:W-:-:S04]  /*11f0*/  ULEA.HI UR5, UR4, UR4, URZ, 0x1 ;  /* 0x0000000404057291 */ /* 0x000fc8000f8f083f */
[----:B------:R-:W-:-:S04]  /*1200*/  ULOP3.LUT UR5, UR5, 0x7fffe, URZ, 0xc0, !UPT ;  /* 0x0007fffe05057892 */ /* 0x000fc8000f8ec03f */
[----:B------:R-:W-:-:S03]  /*1210*/  UIADD3 UR5, UR4, -UR5, URZ ;  /* 0x8000000504057290 */ /* 0x000fc6000fffe03f */
[----:B------:R-:W-:Y:S01]  /*1220*/  ULDC UR4, c[0x0][0x28c] ;  /* 0x0000a30000047ab9 */ /* 0x000fe20000000800 */
[----:B------:R-:W-:Y:S01]  /*1230*/  ULEA UR5, UR5, UR46, 0xd ;  /* 0x0000002e05057291 */ /* 0x000fe2000f8e683f */
[----:B------:R-:W-:-:S03]  /*1240*/  ISETP.LT.AND P0, PT, RZ, UR4, PT ;  /* 0x00000004ff007c0c */ /* 0x000fc6000bf01270 */
[----:B------:R-:W-:-:S04]  /*1250*/  UIADD3 UR5, UR5, 0x100, URZ ;  /* 0x0000010005057890 */ /* 0x000fc8000fffe03f */
[----:B------:R-:W-:-:S04]  /*1260*/  USHF.R.U32.HI UR5, URZ, 0x4, UR5 ;  /* 0x000000043f057899 */ /* 0x000fc80008011605 */
[----:B------:R-:W-:-:S04]  /*1270*/  ULOP3.LUT UR5, UR5, 0x3fff, URZ, 0xc0, !UPT ;  /* 0x00003fff05057892 */ /* 0x000fc8000f8ec03f */
[----:B------:R-:W-:Y:S01]  /*1280*/  ULOP3.LUT UR45, UR5, 0x10000, URZ, 0xfc, !UPT ;  /* 0x00010000052d7892 */ /* 0x000fe2000f8efc3f */
[----:B--2345:R-:W-:Y:S11]  /*1290*/  @P0 BRA `(.L_x_13) ;  /* 0x0000000000400947 */ /* 0x03cff60003800000 */
[----:B------:R-:W-:Y:S01]  /*12a0*/  MOV R0, 0x0 ;  /* 0x0000000000007802 */ /* 0x000fe20000000f00 */
[----:B------:R-:W-:Y:S01]  /*12b0*/  ULDC.64 UR4, c[0x4][0x68] ;  /* 0x01001a0000047ab9 */ /* 0x000fe20000000a00 */
[----:B------:R-:W-:Y:S01]  /*12c0*/  ULDC.64 UR6, c[0x4][0x8] ;  /* 0x0100020000067ab9 */ /* 0x000fe20000000a00 */
[----:B------:R-:W-:Y:S01]  /*12d0*/  IMAD.U32 R4, RZ, RZ, UR4 ;  /* 0x00000004ff047e24 */ /* 0x000fe2000f8e00ff */
[----:B------:R0:W1:Y:S01]  /*12e0*/  LDC.64 R14, c[0x4][R0] ;  /* 0x01000000000e7b82 */ /* 0x0000620000000a00 */
[----:B------:R-:W-:Y:S01]  /*12f0*/  IMAD.U32 R5, RZ, RZ, UR5 ;  /* 0x00000005ff057e24 */ /* 0x000fe2000f8e00ff */
[----:B------:R-:W-:Y:S01]  /*1300*/  ULDC.64 UR4, c[0x4][0x70] ;  /* 0x01001c0000047ab9 */ /* 0x000fe20000000a00 */
[----:B------:R-:W-:Y:S02]  /*1310*/  IMAD.U32 R10, RZ, RZ, UR6 ;  /* 0x00000006ff0a7e24 */ /* 0x000fe4000f8e00ff */
[----:B------:R-:W-:Y:S02]  /*1320*/  IMAD.U32 R6, RZ, RZ, UR4 ;  /* 0x00000004ff067e24 */ /* 0x000fe4000f8e00ff */
[----:B------:R-:W-:-:S02]  /*1330*/  IMAD.U32 R7, RZ, RZ, UR5 ;  /* 0x00000005ff077e24 */ /* 0x000fc4000f8e00ff */
[----:B------:R-:W-:Y:S02]  /*1340*/  IMAD.U32 R11, RZ, RZ, UR7 ;  /* 0x00000007ff0b7e24 */ /* 0x000fe4000f8e00ff */
[----:B------:R-:W-:Y:S02]  /*1350*/  IMAD.MOV.U32 R8, RZ, RZ, 0x1e1 ;  /* 0x000001e1ff087424 */ /* 0x000fe400078e00ff */
[----:B------:R-:W-:Y:S02]  /*1360*/  IMAD.MOV.U32 R12, RZ, RZ, 0x1 ;  /* 0x00000001ff0c7424 */ /* 0x000fe400078e00ff */
[----:B0-----:R-:W-:-:S07]  /*1370*/  IMAD.MOV.U32 R13, RZ, RZ, RZ ;  /* 0x000000ffff0d7224 */ /* 0x001fce00078e00ff */
[----:B------:R-:W-:-:S07]  /*1380*/  LEPC R20, `(.L_x_13) ;  /* 0x000000001014794e */ /* 0x000fce0000000000 */
[----:B-1---5:R-:W-:Y:S05]  /*1390*/  CALL.ABS.NOINC R14 ;  /* 0x000000000e007343 */ /* 0x022fea0003c00000 */
.L_x_13:
[----:B------:R-:W-:-:S13]  /*13a0*/  ISETP.NE.AND P0, PT, R98, 0x3, PT ;  /* 0x000000036200780c */ /* 0x000fda0003f05270 */
[----:B------:R-:W-:Y:S05]  /*13b0*/  @!P0 BRA `(.L_x_14) ;  /* 0x0000000000048947 */ /* 0x000fea0003800000 */
[----:B------:R-:W-:Y:S01]  /*13c0*/  BPT.TRAP 0x1 ;  /* 0x000000040000795c */ /* 0x000fe20000300000 */
.L_x_14:
[----:B------:R-:W-:Y:S02]  /*13d0*/  IMAD.U32 R3, RZ, RZ, UR42 ;  /* 0x0000002aff037e24 */ /* 0x000fe4000f8e00ff */
[----:B------:R-:W-:-:S03]  /*13e0*/  IMAD.U32 R0, RZ, RZ, UR40 ;  /* 0x00000028ff007e24 */ /* 0x000fc6000f8e00ff */
[----:B------:R-:W-:Y:S02]  /*13f0*/  LEA R3, R3, UR46, 0x3 ;  /* 0x0000002e03037c11 */ /* 0x000fe4000f8e18ff */
[----:B------:R-:W-:-:S04]  /*1400*/  SHF.L.U32 R0, R0, 0x1f, RZ ;  /* 0x0000001f00007819 */ /* 0x000fc800000006ff */
[----:B------:R0:W1:Y:S01]  /*1410*/  SYNCS.PHASECHK.TRANS64.TRYWAIT P1, [R3+URZ], R0 ;  /* 0x00000000030075a7 */ /* 0x000062000802017f */
[----:B------:R-:W-:Y:S05]  /*1420*/  @!P0 BRA `(.L_x_15) ;  /* 0x0000000000048947 */ /* 0x000fea0003800000 */
[----:B------:R-:W-:Y:S01]  /*1430*/  BPT.TRAP 0x1 ;  /* 0x000000040000795c */ /* 0x000fe20000300000 */
.L_x_15:
[----:B------:R-:W-:-:S05]  /*1440*/  IMAD.U32 R4, RZ, RZ, UR44 ;  /* 0x0000002cff047e24 */ /* 0x000fca000f8e00ff */
[----:B------:R-:W-:Y:S01]  /*1450*/  ISETP.GE.AND P2, PT, R4, 0x1, PT ;  /* 0x000000010400780c */ /* 0x000fe20003f46270 */
[----:B-1----:R-:W-:-:S12]  /*1460*/  @P1 BRA `(.L_x_16) ;  /* 0x0000000000081947 */ /* 0x002fd80003800000 */
[----:B------:R-:W1:Y:S02]  /*1470*/  SYNCS.PHASECHK.TRANS64.TRYWAIT P1, [R3+URZ], R0 ;  /* 0x00000000030075a7 */ /* 0x000e64000802017f */
[----:B-1----:R-:W-:Y:S05]  /*1480*/  @!P1 BRA `(.L_x_17) ;  /* 0x00000068006c9947 */ /* 0x002fea0003800000 */
.L_x_16:
[----:B------:R-:W-:Y:S05]  /*1490*/  WARPSYNC.ALL ;  /* 0x0000000000007948 */ /* 0x000fea0003800000 */
[----:B------:R-:W-:Y:S01]  /*14a0*/  UIADD3 UR4, UR46, 0x18100, URZ ;  /* 0x000181002e047890 */ /* 0x000fe2000fffe03f */
[----:B------:R-:W-:Y:S01]  /*14b0*/  WARPGROUP.ARRIVE ;  /* 0x00000000000079c5 */ /* 0x000fe20000000000 */
[----:B------:R-:W-:Y:S02]  /*14c0*/  ULEA UR5, UR42, UR45, 0xb ;  /* 0x0000002d2a057291 */ /* 0x000fe4000f8e583f */
[----:B------:R-:W-:Y:S01]  /*14d0*/  USHF.R.U32.HI UR4, URZ, 0x4, UR4 ;  /* 0x000000043f047899 */ /* 0x000fe20008011604 */
[----:B------:R-:W-:Y:S01]  /*14e0*/  UMOV UR9, 0x40000040 ;  /* 0x4000004000097882 */ /* 0x000fe20000000000 */
[----:B------:R-:W-:-:S02]  /*14f0*/  UMOV UR11, 0x40000040 ;  /* 0x40000040000b7882 */ /* 0x000fc40000000000 */
[----:B------:R-:W-:Y:S01]  /*1500*/  ULOP3.LUT UR4, UR4, 0x3fff, URZ, 0xc0, !UPT ;  /* 0x00003fff04047892 */ /* 0x000fe2000f8ec03f */
[----:B------:R-:W-:-:S03]  /*1510*/  UMOV UR8, UR5 ;  /* 0x0000000500087c82 */ /* 0x000fc60008000000 */
[----:B------:R-:W-:-:S04]  /*1520*/  ULOP3.LUT UR4, UR4, 0x10000, URZ, 0xfc, !UPT ;  /* 0x0001000004047892 */ /* 0x000fc8000f8efc3f */
[----:B------:R-:W-:-:S07]  /*1530*/  ULEA UR6, UR42, UR4, 0xb ;  /* 0x000000042a067291 */ /* 0x000fce000f8e583f */
[----:B------:R-:W-:Y:S02]  /*1540*/  UMOV UR10, UR6 ;  /* 0x00000006000a7c82 */ /* 0x000fe40008000000 */
[----:B------:R-:W-:Y:S01]  /*1550*/  HGMMA.64x128x16.F32.BF16 R24, gdesc[UR8], RZ, !UPT, gsb0 ;  /* 0x01e00000081879f0 */ /* 0x000fe2000c0018ff */
[----:B------:R-:W-:Y:S02]  /*1560*/  UIADD3 UR8, UR5, 0x2, URZ ;  /* 0x0000000205087890 */ /* 0x000fe4000fffe03f */
[----:B------:R-:W-:Y:S01]  /*1570*/  UIADD3 UR10, UR6, 0x2, URZ ;  /* 0x00000002060a7890 */ /* 0x000fe2000fffe03f */
[----:B------:R-:W-:Y:S01]  /*1580*/  UMOV UR9, 0x40000040 ;  /* 0x4000004000097882 */ /* 0x000fe20000000000 */
[----:B------:R-:W-:Y:S01]  /*1590*/  UMOV UR11, 0x40000040 ;  /* 0x40000040000b7882 */ /* 0x000fe20000000000 */
[----:B------:R-:W-:Y:S02]  /*15a0*/  WARPGROUP.DEPBAR.LE gsb0, 0x0 ;  /* 0x00008000000079c5 */ /* 0x000fe40000010000 */
[----:B------:R-:W-:-:S06]  /*15b0*/  WARPGROUP.ARRIVE ;  /* 0x00000000000079c5 */ /* 0x000fcc0000000000 */
[----:B------:R-:W-:Y:S01]  /*15c0*/  HGMMA.64x128x16.F32.BF16 R24, gdesc[UR8], R24, gsb0 ;  /* 0x01e00000081879f0 */ /* 0x000fe20008001818 */
        /* <DEDUP_REMOVED lines=41> */
[----:B------:R-:W-:Y:S03]  /*1860*/  HGMMA.64x128x16.F32.BF16 R24, gdesc[UR8], R24, gsb0 ;  /* 0x01e00000081879f0 */ /* 0x000fe60008001818 */
[----:B------:R-:W-:Y:S02]  /*1870*/  WARPGROUP.DEPBAR.LE gsb0, 0x0 ;  /* 0x00008000000079c5 */ /* 0x000fe40000010000 */
[----:B------:R-:W-:Y:S05]  /*1880*/  @!P2 BRA `(.L_x_18) ;  /* 0x00000004008ca947 */ /* 0x000fea0003800000 */
[----:B------:R-:W-:Y:S01]  /*1890*/  UIADD3 UR5, UR42, 0x1, URZ ;  /* 0x000000012a057890 */ /* 0x000fe2000fffe03f */
[----:B01----:R-:W-:-:S03]  /*18a0*/  IMAD.U32 R0, RZ, RZ, UR44 ;  /* 0x0000002cff007e24 */ /* 0x003fc6000f8e00ff */
[----:B------:R-:W-:-:S04]  /*18b0*/  UISETP.NE.AND UP0, UPT, UR5, 0x3, UPT ;  /* 0x000000030500788c */ /* 0x000fc8000bf05270 */
[----:B------:R-:W-:Y:S02]  /*18c0*/  USEL UR6, URZ, 0x1, UP0 ;  /* 0x000000013f067887 */ /* 0x000fe40008000000 */
[----:B------:R-:W-:Y:S02]  /*18d0*/  USEL UR5, UR5, URZ, UP0 ;  /* 0x0000003f05057287 */ /* 0x000fe40008000000 */
[----:B------:R-:W-:-:S06]  /*18e0*/  ULOP3.LUT UR6, UR40, UR6, URZ, 0x3c, !UPT ;  /* 0x0000000628067292 */ /* 0x000fcc000f8e3c3f */
[----:B------:R-:W-:Y:S01]  /*18f0*/  IMAD.U32 R5, RZ, RZ, UR6 ;  /* 0x00000006ff057e24 */ /* 0x000fe2000f8e00ff */
[----:B------:R-:W-:-:S06]  /*1900*/  UMOV UR6, UR42 ;  /* 0x0000002a00067c82 */ /* 0x000fcc0008000000 */
.L_x_25:
[----:B01----:R-:W-:Y:S05]  /*1910*/  @!P0 BRA `(.L_x_19) ;  /* 0x0000000000048947 */ /* 0x003fea0003800000 */
[----:B------:R-:W-:Y:S01]  /*1920*/  BPT.TRAP 0x1 ;  /* 0x000000040000795c */ /* 0x000fe20000300000 */
.L_x_19:
[----:B------:R-:W0:Y:S01]  /*1930*/  S2UR UR8, SR_CgaCtaId ;  /* 0x00000000000879c3 */ /* 0x000e220000008800 */
[----:B------:R-:W-:Y:S01]  /*1940*/  UMOV UR7, 0x400 ;  /* 0x0000040000077882 */ /* 0x000fe20000000000 */
[----:B------:R-:W-:Y:S01]  /*1950*/  SHF.L.U32 R3, R5, 0x1f, RZ ;  /* 0x0000001f05037819 */ /* 0x000fe200000006ff */
[----:B0-----:R-:W-:-:S04]  /*1960*/  ULEA UR7, UR8, UR7, 0x18 ;  /* 0x0000000708077291 */ /* 0x001fc8000f8ec03f */
[----:B------:R-:W-:-:S09]  /*1970*/  ULEA UR8, UR5, UR7, 0x3 ;  /* 0x0000000705087291 */ /* 0x000fd2000f8e183f */
[----:B------:R0:W1:Y:S01]  /*1980*/  SYNCS.PHASECHK.TRANS64.TRYWAIT P1, [UR8], R3 ;  /* 0x00000003ff0075a7 */ /* 0x0000620008020148 */
[----:B------:R-:W-:Y:S05]  /*1990*/  @!P0 BRA `(.L_x_20) ;  /* 0x0000000000048947 */ /* 0x000fea0003800000 */
[----:B------:R-:W-:Y:S01]  /*19a0*/  BPT.TRAP 0x1 ;  /* 0x000000040000795c */ /* 0x000fe20000300000 */
.L_x_20:
[----:B-1----:R-:W-:Y:S05]  /*19b0*/  @P1 BRA `(.L_x_21) ;  /* 0x0000000000081947 */ /* 0x002fea0003800000 */
[----:B------:R-:W1:Y:S02]  /*19c0*/  SYNCS.PHASECHK.TRANS64.TRYWAIT P1, [UR8], R3 ;  /* 0x00000003ff0075a7 */ /* 0x000e640008020148 */
[----:B-1----:R-:W-:Y:S05]  /*19d0*/  @!P1 BRA `(.L_x_22) ;  /* 0x00000064002c9947 */ /* 0x002fea0003800000 */
.L_x_21:
[----:B------:R-:W-:Y:S01]  /*19e0*/  ULEA UR12, UR5, UR45, 0xb ;  /* 0x0000002d050c7291 */ /* 0x000fe2000f8e583f */
[----:B------:R-:W-:Y:S01]  /*19f0*/  WARPGROUP.ARRIVE ;  /* 0x00000000000079c5 */ /* 0x000fe20000000000 */
[----:B------:R-:W-:Y:S01]  /*1a00*/  ULEA UR13, UR5, UR4, 0xb ;  /* 0x00000004050d7291 */ /* 0x000fe2000f8e583f */
[----:B------:R-:W-:Y:S01]  /*1a10*/  UMOV UR9, 0x40000040 ;  /* 0x4000004000097882 */ /* 0x000fe20000000000 */
[----:B------:R-:W-:-:S03]  /*1a20*/  UMOV UR11, 0x40000040 ;  /* 0x40000040000b7882 */ /* 0x000fc60000000000 */
[----:B------:R-:W-:Y:S02]  /*1a30*/  UMOV UR8, UR12 ;  /* 0x0000000c00087c82 */ /* 0x000fe40008000000 */
[----:B------:R-:W-:Y:S02]  /*1a40*/  UMOV UR10, UR13 ;  /* 0x0000000d000a7c82 */ /* 0x000fe40008000000 */
[----:B------:R-:W-:Y:S01]  /*1a50*/  HGMMA.64x128x16.F32.BF16 R24, gdesc[UR8], R24, gsb0 ;  /* 0x01e00000081879f0 */ /* 0x000fe20008001818 */
[----:B------:R-:W-:Y:S02]  /*1a60*/  UIADD3 UR8, UR12, 0x2, URZ ;  /* 0x000000020c087890 */ /* 0x000fe4000fffe03f */
[----:B------:R-:W-:Y:S01]  /*1a70*/  UIADD3 UR10, UR13, 0x2, URZ ;  /* 0x000000020d0a7890 */ /* 0x000fe2000fffe03f */
[----:B------:R-:W-:Y:S01]  /*1a80*/  UMOV UR9, 0x40000040 ;  /* 0x4000004000097882 */ /* 0x000fe20000000000 */
[----:B------:R-:W-:Y:S01]  /*1a90*/  UMOV UR11, 0x40000040 ;  /* 0x40000040000b7882 */ /* 0x000fe20000000000 */
[----:B------:R-:W-:-:S02]  /*1aa0*/  WARPGROUP.DEPBAR.LE gsb0, 0x0 ;  /* 0x00008000000079c5 */ /* 0x000fc40000010000 */
        /* <DEDUP_REMOVED lines=46> */
[----:B------:R-:W-:Y:S01]  /*1d90*/  BPT.TRAP 0x1 ;  /* 0x000000040000795c */ /* 0x000fe20000300000 */
.L_x_23:
[----:B------:R-:W-:Y:S01]  /*1da0*/  ULEA UR7, UR6, UR7, 0x3 ;  /* 0x0000000706077291 */ /* 0x000fe2000f8e183f */
[----:B------:R-:W-:-:S03]  /*1db0*/  ISETP.GT.U32.AND P1, PT, R18, 0x1, PT ;  /* 0x000000011200780c */ /* 0x000fc60003f24070 */
[----:B------:R-:W-:-:S04]  /*1dc0*/  UIADD3 UR7, UR7, 0x18, URZ ;  /* 0x0000001807077890 */ /* 0x000fc8000fffe03f */
[----:B------:R-:W-:-:S09]  /*1dd0*/  UPRMT UR7, URZ, 0x654, UR7 ;  /* 0x000006543f077896 */ /* 0x000fd20008000007 */
[----:B------:R-:W-:Y:S01]  /*1de0*/  SYNCS.ARRIVE.TRANS64.RED.A1T0 RZ, [UR7], RZ ;  /* 0x000000ffffff79a7 */ /* 0x000fe20008100407 */
[----:B------:R-:W-:Y:S05]  /*1df0*/  @P1 BRA `(.L_x_24) ;  /* 0x0000000000041947 */ /* 0x000fea0003800000 */
[----:B------:R-:W-:Y:S01]  /*1e00*/  BPT.TRAP 0x1 ;  /* 0x000000040000795c */ /* 0x000fe20000300000 */
.L_x_24:
[----:B------:R-:W-:Y:S01]  /*1e10*/  UIADD3 UR5, UR5, 0x1, URZ ;  /* 0x0000000105057890 */ /* 0x000fe2000fffe03f */
[C---:B------:R-:W-:Y:S01]  /*1e20*/  ISETP.GT.AND P1, PT, R0.reuse, 0x1, PT ;  /* 0x000000010000780c */ /* 0x040fe20003f24270 */
[----:B------:R-:W-:Y:S01]  /*1e30*/  UIADD3 UR6, UR6, 0x1, URZ ;  /* 0x0000000106067890 */ /* 0x000fe2000fffe03f */
[----:B------:R-:W-:Y:S01]  /*1e40*/  VIADD R0, R0, 0xffffffff ;  /* 0xffffffff00007836 */ /* 0x000fe20000000000 */
[----:B------:R-:W-:Y:S02]  /*1e50*/  UISETP.NE.AND UP0, UPT, UR5, 0x3, UPT ;  /* 0x000000030500788c */ /* 0x000fe4000bf05270 */
[----:B------:R-:W-:Y:S02]  /*1e60*/  UISETP.NE.AND UP1, UPT, UR6, 0x3, UPT ;  /* 0x000000030600788c */ /* 0x000fe4000bf25270 */
[----:B------:R-:W-:Y:S02]  /*1e70*/  USEL UR7, URZ, 0x1, UP0 ;  /* 0x000000013f077887 */ /* 0x000fe40008000000 */
[----:B------:R-:W-:-:S02]  /*1e80*/  USEL UR5, UR5, URZ, UP0 ;  /* 0x0000003f05057287 */ /* 0x000fc40008000000 */
[----:B------:R-:W-:Y:S02]  /*1e90*/  USEL UR6, UR6, URZ, UP1 ;  /* 0x0000003f06067287 */ /* 0x000fe40008800000 */
[----:B------:R-:W-:Y:S01]  /*1ea0*/  LOP3.LUT R5, R5, UR7, RZ, 0x3c, !PT ;  /* 0x0000000705057c12 */ /* 0x000fe2000f8e3cff */
[----:B------:R-:W-:Y:S09]  /*1eb0*/  @P1 BRA `(.L_x_25) ;  /* 0xfffffff800941947 */ /* 0x000ff2000383ffff */
.L_x_18:
[----:B01----:R-:W0:Y:S02]  /*1ec0*/  LDC R0, c[0x0][0x28c] ;  /* 0x0000a300ff007b82 */ /* 0x003e240000000800 */
[----:B0-----:R-:W-:-:S13]  /*1ed0*/  ISETP.GE.AND P1, PT, R0, 0x1, PT ;  /* 0x000000010000780c */ /* 0x001fda0003f26270 */
[----:B------:R-:W-:Y:S05]  /*1ee0*/  @!P1 BRA `(.L_x_26) ;  /* 0x0000000000409947 */ /* 0x000fea0003800000 */
[----:B------:R-:W-:Y:S05]  /*1ef0*/  @!P0 BRA `(.L_x_27) ;  /* 0x0000000000048947 */ /* 0x000fea0003800000 */
[----:B------:R-:W-:Y:S01]  /*1f00*/  BPT.TRAP 0x1 ;  /* 0x000000040000795c */ /* 0x000fe20000300000 */
.L_x_27:
[----:B------:R-:W0:Y:S01]  /*1f10*/  S2UR UR7, SR_CgaCtaId ;  /* 0x00000000000779c3 */ /* 0x000e220000008800 */
[----:B------:R-:W-:Y:S01]  /*1f20*/  UIADD3 UR6, UR44, UR42, URZ ;  /* 0x0000002a2c067290 */ /* 0x000fe2000fffe03f */
[----:B------:R-:W-:-:S03]  /*1f30*/  ISETP.GT.U32.AND P0, PT, R18, 0x1, PT ;  /* 0x000000011200780c */ /* 0x000fc60003f04070 */
[----:B------:R-:W-:-:S04]  /*1f40*/  UIMAD.WIDE.U32 UR4, UR6, -0x55555555, URZ ;  /* 0xaaaaaaab060478a5 */ /* 0x000fc8000f8e003f */
[----:B------:R-:W-:-:S03]  /*1f50*/  USHF.R.U32.HI UR4, URZ, 0x1, UR5 ;  /* 0x000000013f047899 */ /* 0x000fc60008011605 */
[----:B------:R-:W-:Y:S01]  /*1f60*/  UMOV UR5, 0x400 ;  /* 0x0000040000057882 */ /* 0x000fe20000000000 */
[----:B------:R-:W-:Y:S02]  /*1f70*/  UIMAD UR6, UR4, -0x3, UR6 ;  /* 0xfffffffd040678a4 */ /* 0x000fe4000f8e0206 */
[----:B0-----:R-:W-:-:S04]  /*1f80*/  ULEA UR5, UR7, UR5, 0x18 ;  /* 0x0000000507057291 */ /* 0x001fc8000f8ec03f */
[----:B------:R-:W-:-:S04]  /*1f90*/  ULEA UR6, UR6, UR5, 0x3 ;  /* 0x0000000506067291 */ /* 0x000fc8000f8e183f */
[----:B------:R-:W-:-:S04]  /*1fa0*/  UIADD3 UR6, UR6, 0x18, URZ ;  /* 0x0000001806067890 */ /* 0x000fc8000fffe03f */
[----:B------:R-:W-:-:S09]  /*1fb0*/  UPRMT UR6, URZ, 0x654, UR6 ;  /* 0x000006543f067896 */ /* 0x000fd20008000006 */
[----:B------:R-:W-:Y:S01]  /*1fc0*/  SYNCS.ARRIVE.TRANS64.RED.A1T0 RZ, [UR6], RZ ;  /* 0x000000ffffff79a7 */ /* 0x000fe20008100406 */
[----:B------:R-:W-:Y:S05]  /*1fd0*/  @P0 BRA `(.L_x_26) ;  /* 0x0000000000040947 */ /* 0x000fea0003800000 */
[----:B------:R-:W-:Y:S01]  /*1fe0*/  BPT.TRAP 0x1 ;  /* 0x000000040000795c */ /* 0x000fe20000300000 */
.L_x_26:
[----:B------:R-:W-:Y:S01]  /*1ff0*/  IMAD.SHL.U32 R6, R100, 0x80, RZ ;  /* 0x0000008064067824 */ /* 0x000fe200078e00ff */
[----:B------:R-:W-:Y:S01]  /*2000*/  UIADD3 UR42, UR43, UR42, URZ ;  /* 0x0000002a2b2a7290 */ /* 0x000fe2000fffe03f */
[----:B------:R-:W-:Y:S01]  /*2010*/  SHF.R.S32.HI R11, RZ, 0x1f, R99 ;  /* 0x0000001fff0b7819 */ /* 0x000fe20000011463 */
[----:B------:R-:W-:Y:S01]  /*2020*/  UISETP.GE.U32.AND UP1, UPT, UR43, 0x3, UPT ;  /* 0x000000032b00788c */ /* 0x000fe2000bf26070 */
[----:B------:R-:W-:Y:S01]  /*2030*/  IMAD.SHL.U32 R10, R101, 0x80, RZ ;  /* 0x00000080650a7824 */ /* 0x000fe200078e00ff */
[----:B------:R-:W-:Y:S01]  /*2040*/  ULDC UR7, c[0x0][0x288] ;  /* 0x0000a20000077ab9 */ /* 0x000fe20000000800 */
[C---:B------:R-:W-:Y:S01]  /*2050*/  LOP3.LUT R8, R6.reuse, 0x6, R93, 0xf8, !PT ;  /* 0x0000000606087812 */ /* 0x040fe200078ef85d */
[----:B------:R-:W-:Y:S01]  /*2060*/  UISETP.GT.U32.AND UP0, UPT, UR42, 0x2, UPT ;  /* 0x000000022a00788c */ /* 0x000fe2000bf04070 */
[----:B------:R-:W-:Y:S01]  /*2070*/  ISETP.GE.AND P0, PT, R6, UR7, PT ;  /* 0x0000000706007c0c */ /* 0x000fe2000bf06270 */
[----:B------:R-:W-:Y:S01]  /*2080*/  ULDC.64 UR4, c[0x0][0x5d0] ;  /* 0x0001740000047ab9 */ /* 0x000fe20000000a00 */
[--C-:B------:R-:W-:Y:S01]  /*2090*/  SHF.R.S32.HI R9, RZ, 0x1f, R8.reuse ;  /* 0x0000001fff097819 */ /* 0x100fe20000011408 */
[----:B------:R-:W-:Y:S01]  /*20a0*/  ULDC UR10, c[0x0][0x284] ;  /* 0x0000a100000a7ab9 */ /* 0x000fe20000000800 */
[----:B------:R-:W-:Y:S01]  /*20b0*/  IMAD R0, R11, UR4, RZ ;  /* 0x000000040b007c24 */ /* 0x000fe2000f8e02ff */
[----:B------:R-:W-:Y:S01]  /*20c0*/  UISETP.LT.U32.AND UP0, UPT, UR43, 0x3, UP0 ;  /* 0x000000032b00788c */ /* 0x000fe20008701070 */
[----:B------:R-:W-:Y:S01]  /*20d0*/  ISETP.GE.OR P0, PT, R10, UR10, P0 ;  /* 0x0000000a0a007c0c */ /* 0x000fe20008706670 */
[----:B------:R-:W-:Y:S01]  /*20e0*/  IMAD.WIDE.U32 R4, R99, UR4, R8 ;  /* 0x0000000463047c25 */ /* 0x000fe2000f8e0008 */
[----:B------:R-:W-:Y:S01]  /*20f0*/  ULDC.64 UR8, c[0x0][0x5c8] ;  /* 0x0001720000087ab9 */ /* 0x000fe20000000a00 */
[----:B------:R-:W-:-:S02]  /*2100*/  USEL UR6, URZ, 0x1, !UP0 ;  /* 0x000000013f067887 */ /* 0x000fc4000c000000 */
[----:B------:R-:W-:Y:S01]  /*2110*/  IMAD R3, R99, UR5, R0 ;  /* 0x0000000563037c24 */ /* 0x000fe2000f8e0200 */
[----:B------:R-:W-:Y:S01]  /*2120*/  @UP1 UIMAD.WIDE.U32 UR4, UR42, -0x55555555, URZ ;  /* 0xaaaaaaab2a0418a5 */ /* 0x000fe2000f8e003f */
[----:B------:R-:W-:Y:S01]  /*2130*/  IMAD.WIDE R100, R101, 0x80, R22 ;  /* 0x0000008065647825 */ /* 0x000fe200078e0216 */
[----:B------:R-:W-:Y:S02]  /*2140*/  ULOP3.LUT UR40, UR40, UR6, URZ, 0x3c, !UPT ;  /* 0x0000000628287292 */ /* 0x000fe4000f8e3c3f */
[----:B------:R-:W-:Y:S01]  /*2150*/  @UP1 USHF.R.U32.HI UR4, URZ, 0x1, UR5 ;  /* 0x000000013f041899 */ /* 0x000fe20008011605 */
[----:B------:R-:W-:Y:S02]  /*2160*/  IMAD.IADD R5, R5, 0x1, R3 ;  /* 0x0000000105057824 */ /* 0x000fe400078e0203 */
[----:B------:R-:W-:Y:S01]  /*2170*/  IMAD R3, R101, UR8, RZ ;  /* 0x0000000865037c24 */ /* 0x000fe2000f8e02ff */
[----:B------:R-:W-:Y:S01]  /*2180*/  @UP1 ULOP3.LUT UR40, UR40, 0x1, UR4, 0x78, !UPT ;  /* 0x0000000128281892 */ /* 0x000fe2000f8e7804 */
[----:B------:R-:W-:-:S04]  /*2190*/  IMAD.WIDE.U32 R102, R100, UR8, R4 ;  /* 0x0000000864667c25 */ /* 0x000fc8000f8e0004 */
[----:B------:R-:W-:Y:S02]  /*21a0*/  IMAD R7, R100, UR9, R3 ;  /* 0x0000000964077c24 */ /* 0x000fe4000f8e0203 */
[----:B------:R-:W-:Y:S01]  /*21b0*/  IMAD.MOV.U32 R0, RZ, RZ, -0x1 ;  /* 0xffffffffff007424 */ /* 0x000fe200078e00ff */
[----:B------:R-:W-:Y:S06]  /*21c0*/  @P0 BRA `(.L_x_28) ;  /* 0x00000040001c0947 */ /* 0x000fec0003800000 */
[----:B-----5:R-:W-:Y:S01]  /*21d0*/  FSETP.NEU.AND P0, PT, R88, RZ, PT ;  /* 0x000000ff5800720b */ /* 0x020fe20003f0d000 */
[----:B------:R-:W-:Y:S01]  /*21e0*/  IMAD.IADD R4, R89, 0x1, -R6 ;  /* 0x0000000159047824 */ /* 0x000fe200078e0a06 */
[----:B------:R-:W-:Y:S01]  /*21f0*/  BSSY B0, `(.L_x_28) ;  /* 0x0000404000007945 */ /* 0x000fe20003800000 */
[----:B------:R-:W-:Y:S02]  /*2200*/  IMAD.IADD R3, R97, 0x1, -R10 ;  /* 0x0000000161037824 */ /* 0x000fe400078e0a0a */
[----:B------:R-:W-:Y:S01]  /*2210*/  IMAD.IADD R113, R103, 0x1, R7 ;  /* 0x0000000167717824 */ /* 0x000fe200078e0207 */
[----:B------:R-:W-:-:S04]  /*2220*/  ISETP.GT.AND P2, PT, R4, RZ, PT ;  /* 0x000000ff0400720c */ /* 0x000fc80003f44270 */
[----:B------:R-:W-:-:S03]  /*2230*/  ISETP.GT.AND P1, PT, R3, RZ, P2 ;  /* 0x000000ff0300720c */ /* 0x000fc60001724270 */
[----:B------:R-:W-:Y:S10]  /*2240*/  @!P0 BRA `(.L_x_29) ;  /* 0x0000002c00288947 */ /* 0x000ff40003800000 */
[----:B------:R-:W0:Y:S01]  /*2250*/  LDC.64 R106, c[0x0][0x5b8] ;  /* 0x00016e00ff6a7b82 */ /* 0x000e220000000a00 */
[----:B------:R-:W-:-:S07]  /*2260*/  ULDC.64 UR4, c[0x0][0x5c0] ;  /* 0x0001700000047ab9 */ /* 0x000fce0000000a00 */
[----:B------:R-:W1:Y:S08]  /*2270*/  LDC.64 R108, c[0x0][0x5b0] ;  /* 0x00016c00ff6c7b82 */ /* 0x000e700000000a00 */
[----:B------:R-:W2:Y:S01]  /*2280*/  LDC.64 R110, c[0x0][0x5a8] ;  /* 0x00016a00ff6e7b82 */ /* 0x000ea20000000a00 */
[-C--:B0-----:R-:W-:Y:S02]  /*2290*/  IMAD R6, R11, R106.reuse, RZ ;  /* 0x0000006a0b067224 */ /* 0x081fe400078e02ff */
[----:B------:R-:W-:-:S04]  /*22a0*/  IMAD.WIDE.U32 R104, R99, R106, R8 ;  /* 0x0000006a63687225 */ /* 0x000fc800078e0008 */
[----:B------:R-:W-:Y:S02]  /*22b0*/  IMAD R103, R99, R107, R6 ;  /* 0x0000006b63677224 */ /* 0x000fe400078e0206 */
[-C--:B-1----:R-:W-:Y:S02]  /*22c0*/  IMAD R5, R101, R108.reuse, RZ ;  /* 0x0000006c65057224 */ /* 0x082fe400078e02ff */
[----:B------:R-:W-:Y:S02]  /*22d0*/  IMAD.IADD R13, R105, 0x1, R103 ;  /* 0x00000001690d7824 */ /* 0x000fe400078e0267 */
[----:B------:R-:W-:Y:S02]  /*22e0*/  IMAD.MOV.U32 R12, RZ, RZ, R104 ;  /* 0x000000ffff0c7224 */ /* 0x000fe400078e0068 */
[C---:B------:R-:W-:Y:S02]  /*22f0*/  IMAD R107, R100.reuse, R109, R5 ;  /* 0x0000006d646b7224 */ /* 0x040fe400078e0205 */
[----:B------:R-:W-:-:S04]  /*2300*/  IMAD.WIDE.U32 R6, R100, R108, R12 ;  /* 0x0000006c64067225 */ /* 0x000fc800078e000c */
[----:B------:R-:W-:Y:S01]  /*2310*/  IMAD.IADD R5, R7, 0x1, R107 ;  /* 0x0000000107057824 */ /* 0x000fe200078e026b */
[----:B--2---:R-:W-:-:S04]  /*2320*/  LEA R14, P0, R6, R110, 0x1 ;  /* 0x0000006e060e7211 */ /* 0x004fc800078008ff */
[----:B------:R-:W-:-:S05]  /*2330*/  LEA.HI.X R15, R6, R111, R5, 0x1, P0 ;  /* 0x0000006f060f7211 */ /* 0x000fca00000f0c05 */
[----:B------:R0:W2:Y:S01]  /*2340*/  @P1 LDG.E.LTC128B.U16 R5, desc[UR36][R14.64] ;  /* 0x000000240e051981 */ /* 0x0000a2000c1e1520 */
[----:B------:R-:W-:Y:S01]  /*2350*/  LEA R10, P0, R102, UR4, 0x1 ;  /* 0x00000004660a7c11 */ /* 0x000fe2000f8008ff */
[----:B------:R-:W-:Y:S01]  /*2360*/  IMAD.WIDE.U32 R6, R100, R108, R8 ;  /* 0x0000006c64067225 */ /* 0x000fe200078e0008 */
[----:B------:R-:W-:Y:S03]  /*2370*/  BSSY B1, `(.L_x_30) ;  /* 0x0000012000017945 */ /* 0x000fe60003800000 */
[----:B------:R-:W-:Y:S02]  /*2380*/  IMAD.IADD R7, R107, 0x1, R7 ;  /* 0x000000016b077824 */ /* 0x000fe400078e0207 */
[----:B------:R-:W-:Y:S01]  /*2390*/  IMAD.WIDE.U32 R20, R99, R106, R6 ;  /* 0x0000006a63147225 */ /* 0x000fe200078e0006 */
[----:B0-----:R-:W-:-:S03]  /*23a0*/  SHF.L.U64.HI R15, R108, 0x3, R109 ;  /* 0x000000036c0f7819 */ /* 0x001fc6000001026d */
[----:B------:R-:W-:Y:S01]  /*23b0*/  IMAD.IADD R7, R103, 0x1, R21 ;  /* 0x0000000167077824 */ /* 0x000fe200078e0215 */
[----:B------:R-:W-:Y:S01]  /*23c0*/  LEA R6, P4, R20, R110, 0x1 ;  /* 0x0000006e14067211 */ /* 0x000fe200078808ff */
[----:B------:R-:W-:-:S03]  /*23d0*/  IMAD.SHL.U32 R14, R108, 0x8, RZ ;  /* 0x000000086c0e7824 */ /* 0x000fc600078e00ff */
[----:B------:R-:W-:Y:S01]  /*23e0*/  LEA.HI.X R7, R20, R111, R7, 0x1, P4 ;  /* 0x0000006f14077211 */ /* 0x000fe200020f0c07 */
[----:B--2---:R-:W-:-:S04]  /*23f0*/  IMAD.U32 R11, R5, 0x10000, RZ ;  /* 0x00010000050b7824 */ /* 0x004fc800078e00ff */
[----:B------:R-:W-:-:S04]  /*2400*/  FMUL R11, R11, R88 ;  /* 0x000000580b0b7220 */ /* 0x000fc80000400000 */
[----:B------:R-:W-:Y:S01]  /*2410*/  FFMA R24, R24, R19, R11 ;  /* 0x0000001318187223 */ /* 0x000fe2000000000b */
[----:B------:R-:W-:Y:S02]  /*2420*/  LEA.HI.X R11, R102, UR5, R113, 0x1, P0 ;  /* 0x00000005660b7c11 */ /* 0x000fe400080f0c71 */
[----:B------:R-:W-:Y:S02]  /*2430*/  ISETP.GT.AND P0, PT, R4, 0x1, PT ;  /* 0x000000010400780c */ /* 0x000fe40003f04270 */
[----:B------:R-:W-:Y:S02]  /*2440*/  F2FP.BF16.F32.PACK_AB R24, RZ, R24 ;  /* 0x00000018ff18723e */ /* 0x000fe400000010ff */
[----:B------:R-:W-:-:S03]  /*2450*/  ISETP.GT.AND P3, PT, R3, RZ, P0 ;  /* 0x000000ff0300720c */ /* 0x000fc60000764270 */
[----:B------:R0:W-:Y:S10]  /*2460*/  @P1 STG.E.U16 desc[UR36][R10.64], R24 ;  /* 0x000000180a001986 */ /* 0x0001f4000c101524 */
[----:B------:R-:W-:Y:S05]  /*2470*/  @!P3 BRA `(.L_x_31) ;  /* 0x000000000004b947 */ /* 0x000fea0003800000 */
[----:B------:R1:W5:Y:S02]  /*2480*/  LDG.E.LTC128B.U16 R5, desc[UR36][R6.64+0x2] ;  /* 0x0000022406057981 */ /* 0x000364000c1e1520 */
.L_x_31:
[----:B------:R-:W-:Y:S05]  /*2490*/  BSYNC B1 ;  /* 0x0000000000017941 */ /* 0x000fea0003800000 */
.L_x_30:
[----:B-----5:R-:W-:Y:S01]  /*24a0*/  IMAD.U32 R101, R5, 0x10000, RZ ;  /* 0x0001000005657824 */ /* 0x020fe200078e00ff */
[----:B------:R-:W-:Y:S01]  /*24b0*/  ISETP.GT.AND P2, PT, R3, 0x8, P2 ;  /* 0x000000080300780c */ /* 0x000fe20001744270 */
[----:B------:R-:W-:Y:S01]  /*24c0*/  IMAD.WIDE.U32 R20, R100, R108, R14 ;  /* 0x0000006c64147225 */ /* 0x000fe200078e000e */
[----:B0-----:R-:W-:-:S03]  /*24d0*/  PRMT R24, R5, 0x7610, R24 ;  /* 0x0000761005187816 */ /* 0x001fc60000000018 */
[----:B------:R-:W-:Y:S01]  /*24e0*/  FMUL R12, R101, R88 ;  /* 0x00000058650c7220 */ /* 0x000fe20000400000 */
[----:B------:R-:W-:Y:S01]  /*24f0*/  IMAD.IADD R107, R107, 0x1, R21 ;  /* 0x000000016b6b7824 */ /* 0x000fe200078e0215 */
[----:B------:R-:W-:Y:S02]  /*2500*/  IADD3 R104, P1, R104, R20, RZ ;  /* 0x0000001468687210 */ /* 0x000fe40007f3e0ff */
[----:B------:R-:W-:-:S03]  /*2510*/  FFMA R12, R25, R19, R12 ;  /* 0x00000013190c7223 */ /* 0x000fc6000000000c */
[----:B------:R-:W-:Y:S02]  /*2520*/  IMAD.X R13, R107, 0x1, R13, P1 ;  /* 0x000000016b0d7824 */ /* 0x000fe400008e060d */
[----:B------:R-:W-:Y:S02]  /*2530*/  F2FP.BF16.F32.PACK_AB R12, RZ, R12 ;  /* 0x0000000cff0c723e */ /* 0x000fe400000010ff */
[----:B------:R-:W-:Y:S02]  /*2540*/  LEA R14, P1, R104, R110, 0x1 ;  /* 0x0000006e680e7211 */ /* 0x000fe400078208ff */
[----:B------:R-:W-:Y:S02]  /*2550*/  PRMT R21, R12, 0x7610, R21 ;  /* 0x000076100c157816 */ /* 0x000fe40000000015 */
[----:B------:R-:W-:-:S03]  /*2560*/  LEA.HI.X R15, R104, R111, R13, 0x1, P1 ;  /* 0x0000006f680f7211 */ /* 0x000fc600008f0c0d */
[----:B------:R0:W-:Y:S04]  /*2570*/  @P3 STG.E.U16 desc[UR36][R10.64+0x2], R21 ;  /* 0x000002150a003986 */ /* 0x0001e8000c101524 */
[----:B------:R-:W2:Y:S01]  /*2580*/  @P2 LDG.E.LTC128B.U16 R24, desc[UR36][R14.64] ;  /* 0x000000240e182981 */ /* 0x000ea2000c1e1520 */
[----:B------:R-:W-:Y:S01]  /*2590*/  IADD3 R20, P1, R8, R20, RZ ;  /* 0x0000001408147210 */ /* 0x000fe20007f3e0ff */
[----:B------:R-:W-:Y:S01]  /*25a0*/  BSSY B1, `(.L_x_32) ;  /* 0x0000011000017945 */ /* 0x000fe20003800000 */
[C---:B------:R-:W-:Y:S02]  /*25b0*/  SHF.L.U64.HI R13, R92.reuse, 0x1, R91 ;  /* 0x000000015c0d7819 */ /* 0x040fe4000001025b */
[----:B------:R-:W-:Y:S01]  /*25c0*/  ISETP.GT.AND P0, PT, R3, 0x8, P0 ;  /* 0x000000080300780c */ /* 0x000fe20000704270 */
[----:B0-----:R-:W-:Y:S01]  /*25d0*/  IMAD.X R21, R9, 0x1, R107, P1 ;  /* 0x0000000109157824 */ /* 0x001fe200008e066b */
[----:B------:R-:W-:Y:S01]  /*25e0*/  LEA R12, P1, R92, R10, 0x1 ;  /* 0x0000000a5c0c7211 */ /* 0x000fe200078208ff */
[----:B------:R-:W-:-:S04]  /*25f0*/  IMAD.WIDE.U32 R20, R99, R106, R20 ;  /* 0x0000006a63147225 */ /* 0x000fc800078e0014 */
[----:B------:R-:W-:Y:S01]  /*2600*/  IMAD.X R13, R13, 0x1, R11, P1 ;  /* 0x000000010d0d7824 */ /* 0x000fe200008e060b */
[----:B------:R-:W-:Y:S01]  /*2610*/  LEA R8, P3, R20, R110, 0x1 ;  /* 0x0000006e14087211 */ /* 0x000fe200078608ff */
[----:B------:R-:W-:-:S05]  /*2620*/  IMAD.IADD R9, R103, 0x1, R21 ;  /* 0x0000000167097824 */ /* 0x000fca00078e0215 */
[----:B------:R-:W-:Y:S01]  /*2630*/  LEA.HI.X R9, R20, R111, R9, 0x1, P3 ;  /* 0x0000006f14097211 */ /* 0x000fe200018f0c09 */
[----:B--2---:R-:W-:-:S04]  /*2640*/  IMAD.U32 R5, R24, 0x10000, RZ ;  /* 0x0001000018057824 */ /* 0x004fc800078e00ff */
[----:B------:R-:W-:-:S04]  /*2650*/  FMUL R5, R5, R88 ;  /* 0x0000005805057220 */ /* 0x000fc80000400000 */
[----:B------:R-:W-:-:S05]  /*2660*/  FFMA R5, R26, R19, R5 ;  /* 0x000000131a057223 */ /* 0x000fca0000000005 */
[----:B------:R-:W-:-:S05]  /*2670*/  F2FP.BF16.F32.PACK_AB R5, RZ, R5 ;  /* 0x00000005ff05723e */ /* 0x000fca00000010ff */
[----:B------:R0:W-:Y:S01]  /*2680*/  @P2 STG.E.U16 desc[UR36][R12.64], R5 ;  /* 0x000000050c002986 */ /* 0x0001e2000c101524 */
[----:B------:R-:W-:Y:S05]  /*2690*/  @!P0 BRA `(.L_x_33) ;  /* 0x0000000000048947 */ /* 0x000fea0003800000 */
[----:B------:R2:W5:Y:S02]  /*26a0*/  LDG.E.LTC128B.U16 R24, desc[UR36][R8.64+0x2] ;  /* 0x0000022408187981 */ /* 0x000564000c1e1520 */
.L_x_33:
[----:B------:R-:W-:Y:S05]  /*26b0*/  BSYNC B1 ;  /* 0x0000000000017941 */ /* 0x000fea0003800000 */
.L_x_32:
[----:B0----5:R-:W-:Y:S01]  /*26c0*/  IMAD.U32 R5, R24, 0x10000, RZ ;  /* 0x0001000018057824 */ /* 0x021fe200078e00ff */
[----:B------:R-:W-:Y:S01]  /*26d0*/  ISETP.GT.AND P1, PT, R4, 0x8, PT ;  /* 0x000000080400780c */ /* 0x000fe20003f24270 */
[----:B------:R-:W-:Y:S02]  /*26e0*/  BSSY B1, `(.L_x_34) ;  /* 0x0000008000017945 */ /* 0x000fe40003800000 */
[----:B------:R-:W-:Y:S01]  /*26f0*/  FMUL R14, R5, R88 ;  /* 0x00000058050e7220 */ /* 0x000fe20000400000 */
[----:B------:R-:W-:-:S03]  /*2700*/  ISETP.GT.AND P2, PT, R3, RZ, P1 ;  /* 0x000000ff0300720c */ /* 0x000fc60000f44270 */
[----:B------:R-:W-:-:S05]  /*2710*/  FFMA R14, R27, R19, R14 ;  /* 0x000000131b0e7223 */ /* 0x000fca000000000e */
[----:B------:R-:W-:-:S05]  /*2720*/  F2FP.BF16.F32.PACK_AB R14, RZ, R14 ;  /* 0x0000000eff0e723e */ /* 0x000fca00000010ff */
[----:B------:R0:W-:Y:S01]  /*2730*/  @P0 STG.E.U16 desc[UR36][R12.64+0x2], R14 ;  /* 0x0000020e0c000986 */ /* 0x0001e2000c101524 */
[----:B------:R-:W-:Y:S05]  /*2740*/  @!P2 BRA `(.L_x_35) ;  /* 0x000000000004a947 */ /* 0x000fea0003800000 */
[----:B------:R3:W5:Y:S02]  /*2750*/  LDG.E.LTC128B.U16 R24, desc[UR36][R6.64+0x10] ;  /* 0x0000102406187981 */ /* 0x000764000c1e1520 */
.L_x_35:
[----:B------:R-:W-:Y:S05]  /*2760*/  BSYNC B1 ;  /* 0x0000000000017941 */ /* 0x000fea0003800000 */
.L_x_34:
[----:B-----5:R-:W-:Y:S01]  /*2770*/  IMAD.U32 R5, R24, 0x10000, RZ ;  /* 0x0001000018057824 */ /* 0x020fe200078e00ff */
        /* <DEDUP_REMOVED lines=9> */
.L_x_37:
[----:B------:R-:W-:Y:S05]  /*2810*/  BSYNC B1 ;  /* 0x0000000000017941 */ /* 0x000fea0003800000 */
.L_x_36:
[----:B----45:R-:W-:Y:S01]  /*2820*/  IMAD.U32 R5, R24, 0x10000, RZ ;  /* 0x0001000018057824 */ /* 0x030fe200078e00ff */
[----:B------:R-:W-:Y:S01]  /*2830*/  ISETP.GT.AND P1, PT, R3, 0x8, P1 ;  /* 0x000000080300780c */ /* 0x000fe20000f24270 */
[----:B------:R-:W-:Y:S02]  /*2840*/  BSSY B1, `(.L_x_38) ;  /* 0x0000007000017945 */ /* 0x000fe40003800000 */
[----:B0-----:R-:W-:-:S04]  /*2850*/  FMUL R14, R5, R88 ;  /* 0x00000058050e7220 */ /* 0x001fc80000400000 */
[----:B------:R-:W-:-:S05]  /*2860*/  FFMA R14, R29, R19, R14 ;  /* 0x000000131d0e7223 */ /* 0x000fca000000000e */
[----:B------:R-:W-:-:S05]  /*2870*/  F2FP.BF16.F32.PACK_AB R14, RZ, R14 ;  /* 0x0000000eff0e723e */ /* 0x000fca00000010ff */
[----:B------:R0:W-:Y:S01]  /*2880*/  @P3 STG.E.U16 desc[UR36][R10.64+0x12], R14 ;  /* 0x0000120e0a003986 */ /* 0x0001e2000c101524 */
[----:B------:R-:W-:Y:S05]  /*2890*/  @!P1 BRA `(.L_x_39) ;  /* 0x0000000000049947 */ /* 0x000fea0003800000 */
[----:B------:R4:W5:Y:S02]  /*28a0*/  LDG.E.LTC128B.U16 R24, desc[UR36][R8.64+0x10] ;  /* 0x0000102408187981 */ /* 0x000964000c1e1520 */
.L_x_39:
[----:B------:R-:W-:Y:S05]  /*28b0*/  BSYNC B1 ;  /* 0x0000000000017941 */ /* 0x000fea0003800000 */
.L_x_38:
[----:B-----5:R-:W-:Y:S01]  /*28c0*/  IMAD.U32 R5, R24, 0x10000, RZ ;  /* 0x0001000018057824 */ /* 0x020fe200078e00ff */
[----:B------:R-:W-:Y:S01]  /*28d0*/  ISETP.GT.AND P0, PT, R3, 0x8, P0 ;  /* 0x000000080300780c */ /* 0x000fe20000704270 */
[----:B------:R-:W-:Y:S02]  /*28e0*/  BSSY B1, `(.L_x_40) ;  /* 0x0000007000017945 */ /* 0x000fe40003800000 */
[----:B------:R-:W-:-:S04]  /*28f0*/  FMUL R5, R5, R88 ;  /* 0x0000005805057220 */ /* 0x000fc80000400000 */
[----:B------:R-:W-:-:S05]  /*2900*/  FFMA R5, R30, R19, R5 ;  /* 0x000000131e057223 */ /* 0x000fca0000000005 */
[----:B------:R-:W-:-:S05]  /*2910*/  F2FP.BF16.F32.PACK_AB R5, RZ, R5 ;  /* 0x00000005ff05723e */ /* 0x000fca00000010ff */
[----:B------:R0:W-:Y:S01]  /*2920*/  @P1 STG.E.U16 desc[UR36][R12.64+0x10], R5 ;  /* 0x000010050c001986 */ /* 0x0001e2000c101524 */
[----:B------:R-:W-:Y:S05]  /*2930*/  @!P0 BRA `(.L_x_41) ;  /* 0x0000000000048947 */ /* 0x000fea0003800000 */
[----:B------:R0:W5:Y:S02]  /*2940*/  LDG.E.LTC128B.U16 R24, desc[UR36][R8.64+0x12] ;  /* 0x0000122408187981 */ /* 0x000164000c1e1520 */
.L_x_41:
[----:B------:R-:W-:Y:S05]  /*2950*/  BSYNC B1 ;  /* 0x0000000000017941 */ /* 0x000fea0003800000 */
.L_x_40:
        /* <DEDUP_REMOVED lines=10> */
.L_x_43:
[----:B------:R-:W-:Y:S05]  /*2a00*/  BSYNC B1 ;  /* 0x0000000000017941 */ /* 0x000fea0003800000 */
.L_x_42:
        /* <DEDUP_REMOVED lines=10> */
.L_x_45:
[----:B------:R-:W-:Y:S05]  /*2ab0*/  BSYNC B1 ;  /* 0x0000000000017941 */ /* 0x000fea0003800000 */
.L_x_44:
[----:B0----5:R-:W-:Y:S01]  /*2ac0*/  IMAD.U32 R5, R24, 0x10000, RZ ;  /* 0x0001000018057824 */ /* 0x021fe200078e00ff */
        /* <DEDUP_REMOVED lines=8> */
.L_x_47:
[----:B------:R-:W-:Y:S05]  /*2b50*/  BSYNC B1 ;  /* 0x0000000000017941 */ /* 0x000fea0003800000 */
.L_x_46:
        /* <DEDUP_REMOVED lines=9> */
.L_x_49:
[----:B------:R-:W-:Y:S05]  /*2bf0*/  BSYNC B1 ;  /* 0x0000000000017941 */ /* 0x000fea0003800000 */
.L_x_48:
        /* <DEDUP_REMOVED lines=10> */
.L_x_51:
[----:B------:R-:W-:Y:S05]  /*2ca0*/  BSYNC B1 ;  /* 0x0000000000017941 */ /* 0x000fea0003800000 */
.L_x_50:
        /* <DEDUP_REMOVED lines=10> */
.L_x_53:
[----:B------:R-:W-:Y:S05]  /*2d50*/  BSYNC B1 ;  /* 0x0000000000017941 */ /* 0x000fea0003800000 */
.L_x_52:
        /* <DEDUP_REMOVED lines=9> */
.L_x_55:
[----:B------:R-:W-:Y:S05]  /*2df0*/  BSYNC B1 ;  /* 0x0000000000017941 */ /* 0x000fea0003800000 */
.L_x_54:
        /* <DEDUP_REMOVED lines=9> */
.L_x_57:
[----:B------:R-:W-:Y:S05]  /*2e90*/  BSYNC B1 ;  /* 0x0000000000017941 */ /* 0x000fea0003800000 */
.L_x_56:
        /* <DEDUP_REMOVED lines=10> */
.L_x_59:
[----:B------:R-:W-:Y:S05]  /*2f40*/  BSYNC B1 ;  /* 0x0000000000017941 */ /* 0x000fea0003800000 */
.L_x_58:
        /* <DEDUP_REMOVED lines=10> */
.L_x_61:
[----:B------:R-:W-:Y:S05]  /*2ff0*/  BSYNC B1 ;  /* 0x0000000000017941 */ /* 0x000fea0003800000 */
.L_x_60:
        /* <DEDUP_REMOVED lines=9> */
.L_x_63:
[----:B------:R-:W-:Y:S05]  /*3090*/  BSYNC B1 ;  /* 0x0000000000017941 */ /* 0x000fea0003800000 */
.L_x_62:
        /* <DEDUP_REMOVED lines=9> */
.L_x_65:
[----:B------:R-:W-:Y:S05]  /*3130*/  BSYNC B1 ;  /* 0x0000000000017941 */ /* 0x000fea0003800000 */
.L_x_64:
        /* <DEDUP_REMOVED lines=10> */
.L_x_67:
[----:B------:R-:W-:Y:S05]  /*31e0*/  BSYNC B1 ;  /* 0x0000000000017941 */ /* 0x000fea0003800000 */
.L_x_66:
        /* <DEDUP_REMOVED lines=10> */
.L_x_69:
[----:B------:R-:W-:Y:S05]  /*3290*/  BSYNC B1 ;  /* 0x0000000000017941 */ /* 0x000fea0003800000 */
.L_x_68:
        /* <DEDUP_REMOVED lines=9> */
.L_x_71:
[----:B------:R-:W-:Y:S05]  /*3330*/  BSYNC B1 ;  /* 0x0000000000017941 */ /* 0x000fea0003800000 */
.L_x_70:
        /* <DEDUP_REMOVED lines=9> */
.L_x_73:
[----:B------:R-:W-:Y:S05]  /*33d0*/  BSYNC B1 ;  /* 0x0000000000017941 */ /* 0x000fea0003800000 */
.L_x_72:
        /* <DEDUP_REMOVED lines=10> */
.L_x_75:
[----:B------:R-:W-:Y:S05]  /*3480*/  BSYNC B1 ;  /* 0x0000000000017941 */ /* 0x000fea0003800000 */
.L_x_74:
        /* <DEDUP_REMOVED lines=10> */
.L_x_77:
[----:B------:R-:W-:Y:S05]  /*3530*/  BSYNC B1 ;  /* 0x0000000000017941 */ /* 0x000fea0003800000 */
.L_x_76:
        /* <DEDUP_REMOVED lines=9> */
.L_x_79:
[----:B------:R-:W-:Y:S05]  /*35d0*/  BSYNC B1 ;  /* 0x0000000000017941 */ /* 0x000fea0003800000 */
.L_x_78:
        /* <DEDUP_REMOVED lines=9> */
.L_x_81:
[----:B------:R-:W-:Y:S05]  /*3670*/  BSYNC B1 ;  /* 0x0000000000017941 */ /* 0x000fea0003800000 */
.L_x_80:
        /* <DEDUP_REMOVED lines=10> */
.L_x_83:
[----:B------:R-:W-:Y:S05]  /*3720*/  BSYNC B1 ;  /* 0x0000000000017941 */ /* 0x000fea0003800000 */
.L_x_82:
        /* <DEDUP_REMOVED lines=10> */
.L_x_85:
[----:B------:R-:W-:Y:S05]  /*37d0*/  BSYNC B1 ;  /* 0x0000000000017941 */ /* 0x000fea0003800000 */
.L_x_84:
        /* <DEDUP_REMOVED lines=9> */
.L_x_87:
[----:B------:R-:W-:Y:S05]  /*3870*/  BSYNC B1 ;  /* 0x0000000000017941 */ /* 0x000fea0003800000 */
.L_x_86:
        /* <DEDUP_REMOVED lines=9> */
.L_x_89:
[----:B------:R-:W-:Y:S05]  /*3910*/  BSYNC B1 ;  /* 0x0000000000017941 */ /* 0x000fea0003800000 */
.L_x_88:
        /* <DEDUP_REMOVED lines=10> */
.L_x_91:
[----:B------:R-:W-:Y:S05]  /*39c0*/  BSYNC B1 ;  /* 0x0000000000017941 */ /* 0x000fea0003800000 */
.L_x_90:
        /* <DEDUP_REMOVED lines=10> */
.L_x_93:
[----:B------:R-:W-:Y:S05]  /*3a70*/  BSYNC B1 ;  /* 0x0000000000017941 */ /* 0x000fea0003800000 */
.L_x_92:
        /* <DEDUP_REMOVED lines=9> */
.L_x_95:
[----:B------:R-:W-:Y:S05]  /*3b10*/  BSYNC B1 ;  /* 0x0000000000017941 */ /* 0x000fea0003800000 */
.L_x_94:
        /* <DEDUP_REMOVED lines=9> */
.L_x_97:
[----:B------:R-:W-:Y:S05]  /*3bb0*/  BSYNC B1 ;  /* 0x0000000000017941 */ /* 0x000fea0003800000 */
.L_x_96:
        /* <DEDUP_REMOVED lines=10> */
.L_x_99:
[----:B------:R-:W-:Y:S05]  /*3c60*/  BSYNC B1 ;  /* 0x0000000000017941 */ /* 0x000fea0003800000 */
.L_x_98:
        /* <DEDUP_REMOVED lines=10> */
.L_x_101:
[----:B------:R-:W-:Y:S05]  /*3d10*/  BSYNC B1 ;  /* 0x0000000000017941 */ /* 0x000fea0003800000 */
.L_x_100:
        /* <DEDUP_REMOVED lines=9> */
.L_x_103:
[----:B------:R-:W-:Y:S05]  /*3db0*/  BSYNC B1 ;  /* 0x0000000000017941 */ /* 0x000fea0003800000 */
.L_x_102:
        /* <DEDUP_REMOVED lines=9> */
.L_x_105:
[----:B------:R-:W-:Y:S05]  /*3e50*/  BSYNC B1 ;  /* 0x0000000000017941 */ /* 0x000fea0003800000 */
.L_x_104:
        /* <DEDUP_REMOVED lines=10> */
.L_x_107:
[----:B------:R-:W-:Y:S05]  /*3f00*/  BSYNC B1 ;  /* 0x0000000000017941 */ /* 0x000fea0003800000 */
.L_x_106:
        /* <DEDUP_REMOVED lines=10> */
.L_x_109:
[----:B------:R-:W-:Y:S05]  /*3fb0*/  BSYNC B1 ;  /* 0x0000000000017941 */ /* 0x000fea0003800000 */
.L_x_108:
        /* <DEDUP_REMOVED lines=9> */
.L_x_111:
[----:B------:R-:W-:Y:S05]  /*4050*/  BSYNC B1 ;  /* 0x0000000000017941 */ /* 0x000fea0003800000 */
.L_x_110:
        /* <DEDUP_REMOVED lines=9> */
.L_x_113:
[----:B------:R-:W-:Y:S05]  /*40f0*/  BSYNC B1 ;  /* 0x0000000000017941 */ /* 0x000fea0003800000 */
.L_x_112:
        /* <DEDUP_REMOVED lines=10> */
.L_x_115:
[----:B------:R-:W-:Y:S05]  /*41a0*/  BSYNC B1 ;  /* 0x0000000000017941 */ /* 0x000fea0003800000 */
.L_x_114:
        /* <DEDUP_REMOVED lines=10> */
.L_x_117:
[----:B------:R-:W-:Y:S05]  /*4250*/  BSYNC B1 ;  /* 0x0000000000017941 */ /* 0x000fea0003800000 */
.L_x_116:
        /* <DEDUP_REMOVED lines=9> */
.L_x_119:
[----:B------:R-:W-:Y:S05]  /*42f0*/  BSYNC B1 ;  /* 0x0000000000017941 */ /* 0x000fea0003800000 */
.L_x_118:
        /* <DEDUP_REMOVED lines=9> */
.L_x_121:
[----:B------:R-:W-:Y:S05]  /*4390*/  BSYNC B1 ;  /* 0x0000000000017941 */ /* 0x000fea0003800000 */
.L_x_120:
        /* <DEDUP_REMOVED lines=10> */
.L_x_123:
[----:B------:R-:W-:Y:S05]  /*4440*/  BSYNC B1 ;  /* 0x0000000000017941 */ /* 0x000fea0003800000 */
.L_x_122:
        /* <DEDUP_REMOVED lines=10> */
.L_x_125:
[----:B------:R-:W-:Y:S05]  /*44f0*/  BSYNC B1 ;  /* 0x0000000000017941 */ /* 0x000fea0003800000 */
.L_x_124:
        /* <DEDUP_REMOVED lines=9> */
.L_x_127:
[----:B------:R-:W-:Y:S05]  /*4590*/  BSYNC B1 ;  /* 0x0000000000017941 */ /* 0x000fea0003800000 */
.L_x_126:
        /* <DEDUP_REMOVED lines=9> */
.L_x_129:
[----:B------:R-:W-:Y:S05]  /*4630*/  BSYNC B1 ;  /* 0x0000000000017941 */ /* 0x000fea0003800000 */
.L_x_128:
        /* <DEDUP_REMOVED lines=10> */
.L_x_131:
[----:B------:R-:W-:Y:S05]  /*46e0*/  BSYNC B1 ;  /* 0x0000000000017941 */ /* 0x000fea0003800000 */
.L_x_130:
        /* <DEDUP_REMOVED lines=10> */
.L_x_133:
[----:B------:R-:W-:Y:S05]  /*4790*/  BSYNC B1 ;  /* 0x0000000000017941 */ /* 0x000fea0003800000 */
.L_x_132:
        /* <DEDUP_REMOVED lines=9> */
.L_x_135:
[----:B------:R-:W-:Y:S05]  /*4830*/  BSYNC B1 ;  /* 0x0000000000017941 */ /* 0x000fea0003800000 */
.L_x_134:
        /* <DEDUP_REMOVED lines=9> */
.L_x_137:
[----:B------:R-:W-:Y:S05]  /*48d0*/  BSYNC B1 ;  /* 0x0000000000017941 */ /* 0x000fea0003800000 */
.L_x_136:
        /* <DEDUP_REMOVED lines=10> */
.L_x_139:
[----:B------:R-:W-:Y:S05]  /*4980*/  BSYNC B1 ;  /* 0x0000000000017941 */ /* 0x000fea0003800000 */
.L_x_138:
        /* <DEDUP_REMOVED lines=10> */
.L_x_141:
[----:B------:R-:W-:Y:S05]  /*4a30*/  BSYNC B1 ;  /* 0x0000000000017941 */ /* 0x000fea0003800000 */
.L_x_140:
        /* <DEDUP_REMOVED lines=9> */
.L_x_143:
[----:B------:R-:W-:Y:S05]  /*4ad0*/  BSYNC B1 ;  /* 0x0000000000017941 */ /* 0x000fea0003800000 */
.L_x_142:
        /* <DEDUP_REMOVED lines=9> */
.L_x_145:
[----:B------:R-:W-:Y:S05]  /*4b70*/  BSYNC B1 ;  /* 0x0000000000017941 */ /* 0x000fea0003800000 */
.L_x_144:
        /* <DEDUP_REMOVED lines=10> */
.L_x_147:
[----:B------:R-:W-:Y:S05]  /*4c20*/  BSYNC B1 ;  /* 0x0000000000017941 */ /* 0x000fea0003800000 */
.L_x_146:
[----:B-----5:R-:W-:Y:S01]  /*4c30*/  IMAD.U32 R5, R24, 0x10000, RZ ;  /* 0x0001000018057824 */ /* 0x020fe200078e00ff */
[----:B------:R-:W-:Y:S01]  /*4c40*/  ISETP.GT.AND P0, PT, R4, 0x79, PT ;  /* 0x000000790400780c */ /* 0x000fe20003f04270 */
[----:B------:R-:W-:Y:S01]  /*4c50*/  @P2 IMAD.MOV.U32 R4, RZ, RZ, R10 ;  /* 0x000000ffff042224 */ /* 0x000fe200078e000a */
[----:B------:R-:W-:Y:S01]  /*4c60*/  BSSY B1, `(.L_x_148) ;  /* 0x000000a000017945 */ /* 0x000fe20003800000 */
[----:B------:R-:W-:Y:S01]  /*4c70*/  FMUL R5, R5, R88 ;  /* 0x0000005805057220 */ /* 0x000fe20000400000 */
[----:B------:R-:W-:-:S03]  /*4c80*/  ISETP.GT.AND P3, PT, R3, RZ, P0 ;  /* 0x000000ff0300720c */ /* 0x000fc60000764270 */
[----:B------:R-:W-:-:S05]  /*4c90*/  FFMA R5, R84, R19, R5 ;  /* 0x0000001354057223 */ /* 0x000fca0000000005 */
[----:B------:R-:W-:-:S04]  /*4ca0*/  F2FP.BF16.F32.PACK_AB R5, RZ, R5 ;  /* 0x00000005ff05723e */ /* 0x000fc800000010ff */
[----:B0-----:R-:W-:Y:S01]  /*4cb0*/  PRMT R14, R5, 0x7610, R14 ;  /* 0x00007610050e7816 */ /* 0x001fe2000000000e */
[----:B------:R-:W-:-:S05]  /*4cc0*/  @P2 IMAD.MOV.U32 R5, RZ, RZ, R11 ;  /* 0x000000ffff052224 */ /* 0x000fca00078e000b */
[----:B------:R0:W-:Y:S01]  /*4cd0*/  @P2 STG.E.U16 desc[UR36][R4.64+0xf0], R14 ;  /* 0x0000f00e04002986 */ /* 0x0001e2000c101524 */
[----:B------:R-:W-:Y:S05]  /*4ce0*/  @!P3 BRA `(.L_x_149) ;  /* 0x000000000004b947 */ /* 0x000fea0003800000 */
[----:B------:R0:W5:Y:S02]  /*4cf0*/  LDG.E.LTC128B.U16 R24, desc[UR36][R6.64+0xf2] ;  /* 0x0000f22406187981 */ /* 0x000164000c1e1520 */
.L_x_149:
[----:B------:R-:W-:Y:S05]  /*4d00*/  BSYNC B1 ;  /* 0x0000000000017941 */ /* 0x000fea0003800000 */
.L_x_148:
        /* <DEDUP_REMOVED lines=9> */
.L_x_151:
[----:B------:R-:W-:Y:S05]  /*4da0*/  BSYNC B1 ;  /* 0x0000000000017941 */ /* 0x000fea0003800000 */
.L_x_150:
[----:B-----5:R-:W-:Y:S01]  /*4db0*/  IMAD.U32 R5, R24, 0x10000, RZ ;  /* 0x0001000018057824 */ /* 0x020fe200078e00ff */
[----:B------:R-:W-:Y:S01]  /*4dc0*/  ISETP.GT.AND P0, PT, R3, 0x8, P0 ;  /* 0x000000080300780c */ /* 0x000fe20000704270 */
[----:B0-----:R-:W-:Y:S01]  /*4dd0*/  @P1 IMAD.MOV.U32 R4, RZ, RZ, R12 ;  /* 0x000000ffff041224 */ /* 0x001fe200078e000c */
[----:B------:R-:W-:Y:S01]  /*4de0*/  BSSY B1, `(.L_x_152) ;  /* 0x0000009000017945 */ /* 0x000fe20003800000 */
[----:B------:R-:W-:-:S04]  /*4df0*/  FMUL R5, R5, R88 ;  /* 0x0000005805057220 */ /* 0x000fc80000400000 */
[----:B------:R-:W-:-:S05]  /*4e00*/  FFMA R5, R86, R19, R5 ;  /* 0x0000001356057223 */ /* 0x000fca0000000005 */
[----:B------:R-:W-:-:S04]  /*4e10*/  F2FP.BF16.F32.PACK_AB R5, RZ, R5 ;  /* 0x00000005ff05723e */ /* 0x000fc800000010ff */
[----:B-1-3--:R-:W-:Y:S01]  /*4e20*/  PRMT R6, R5, 0x7610, R6 ;  /* 0x0000761005067816 */ /* 0x00afe20000000006 */
[----:B------:R-:W-:-:S05]  /*4e30*/  @P1 IMAD.MOV.U32 R5, RZ, RZ, R13 ;  /* 0x000000ffff051224 */ /* 0x000fca00078e000d */
[----:B------:R0:W-:Y:S01]  /*4e40*/  @P1 STG.E.U16 desc[UR36][R4.64+0xf0], R6 ;  /* 0x0000f00604001986 */ /* 0x0001e2000c101524 */
[----:B------:R-:W-:Y:S05]  /*4e50*/  @!P0 BRA `(.L_x_153) ;  /* 0x0000000000048947 */ /* 0x000fea0003800000 */
[----:B------:R1:W5:Y:S02]  /*4e60*/  LDG.E.LTC128B.U16 R24, desc[UR36][R8.64+0xf2] ;  /* 0x0000f22408187981 */ /* 0x000364000c1e1520 */
.L_x_153:
[----:B------:R-:W-:Y:S05]  /*4e70*/  BSYNC B1 ;  /* 0x0000000000017941 */ /* 0x000fea0003800000 */
.L_x_152:
[----:B------:R-:W-:Y:S05]  /*4e80*/  @!P0 BRA `(.L_x_154) ;  /* 0x0000001000e88947 */ /* 0x000fea0003800000 */
[----:B-----5:R-:W-:-:S04]  /*4e90*/  IMAD.U32 R3, R24, 0x10000, RZ ;  /* 0x0001000018037824 */ /* 0x020fc800078e00ff */
[----:B0-----:R-:W-:-:S04]  /*4ea0*/  FMUL R4, R3, R88 ;  /* 0x0000005803047220 */ /* 0x001fc80000400000 */
[----:B------:R-:W-:-:S05]  /*4eb0*/  FFMA R4, R87, R19, R4 ;  /* 0x0000001357047223 */ /* 0x000fca0000000004 */
[----:B------:R-:W-:-:S05]  /*4ec0*/  F2FP.BF16.F32.PACK_AB R4, RZ, R4 ;  /* 0x00000004ff04723e */ /* 0x000fca00000010ff */
[----:B------:R3:W-:Y:S01]  /*4ed0*/  STG.E.U16 desc[UR36][R12.64+0xf2], R4 ;  /* 0x0000f2040c007986 */ /* 0x0007e2000c101524 */
[----:B------:R-:W-:Y:S05]  /*4ee0*/  BRA `(.L_x_154) ;  /* 0x0000001000d07947 */ /* 0x000fea0003800000 */
.L_x_29:
[----:B------:R-:W-:Y:S01]  /*4ef0*/  ISETP.GT.AND P3, PT, R4, 0x1, PT ;  /* 0x000000010400780c */ /* 0x000fe20003f64270 */
[----:B------:R-:W-:Y:S01]  /*4f00*/  ULDC.64 UR4, c[0x0][0x5c0] ;  /* 0x0001700000047ab9 */ /* 0x000fe20000000a00 */
[-C--:B------:R-:W-:Y:S01]  /*4f10*/  FMUL R24, R24, R19.reuse ;  /* 0x0000001318187220 */ /* 0x080fe20000400000 */
[----:B------:R-:W-:Y:S01]  /*4f20*/  LEA R6, P4, R102, UR4, 0x1 ;  /* 0x0000000466067c11 */ /* 0x000fe2000f8808ff */
[-C--:B------:R-:W-:Y:S01]  /*4f30*/  FMUL R25, R25, R19.reuse ;  /* 0x0000001319197220 */ /* 0x080fe20000400000 */
[----:B------:R-:W-:Y:S01]  /*4f40*/  ISETP.GT.AND P0, PT, R3, RZ, P3 ;  /* 0x000000ff0300720c */ /* 0x000fe20001f04270 */
[-C--:B------:R-:W-:Y:S01]  /*4f50*/  FMUL R26, R26, R19.reuse ;  /* 0x000000131a1a7220 */ /* 0x080fe20000400000 */
[----:B------:R-:W-:Y:S01]  /*4f60*/  F2FP.BF16.F32.PACK_AB R24, RZ, R24 ;  /* 0x00000018ff18723e */ /* 0x000fe200000010ff */
[-C--:B------:R-:W-:Y:S01]  /*4f70*/  FMUL R27, R27, R19.reuse ;  /* 0x000000131b1b7220 */ /* 0x080fe20000400000 */
[----:B------:R-:W-:Y:S01]  /*4f80*/  LEA.HI.X R7, R102, UR5, R113, 0x1, P4 ;  /* 0x0000000566077c11 */ /* 0x000fe2000a0f0c71 */
[----:B------:R-:W-:Y:S01]  /*4f90*/  FMUL R28, R28, R19 ;  /* 0x000000131c1c7220 */ /* 0x000fe20000400000 */
[----:B------:R-:W-:Y:S01]  /*4fa0*/  F2FP.BF16.F32.PACK_AB R25, RZ, R25 ;  /* 0x00000019ff19723e */ /* 0x000fe200000010ff */
[-C--:B------:R-:W-:Y:S01]  /*4fb0*/  FMUL R29, R29, R19.reuse ;  /* 0x000000131d1d7220 */ /* 0x080fe20000400000 */
[----:B------:R-:W-:Y:S01]  /*4fc0*/  ISETP.GT.AND P2, PT, R3, 0x8, P2 ;  /* 0x000000080300780c */ /* 0x000fe20001744270 */
[----:B------:R-:W-:Y:S01]  /*4fd0*/  @P1 STG.E.U16 desc[UR36][R6.64], R24 ;  /* 0x0000001806001986 */ /* 0x000fe2000c101524 */
[----:B------:R-:W-:Y:S01]  /*4fe0*/  ISETP.GT.AND P1, PT, R4, 0x8, PT ;  /* 0x000000080400780c */ /* 0x000fe20003f24270 */
[-C--:B------:R-:W-:Y:S01]  /*4ff0*/  FMUL R30, R30, R19.reuse ;  /* 0x000000131e1e7220 */ /* 0x080fe20000400000 */
[C---:B------:R-:W-:Y:S01]  /*5000*/  SHF.L.U64.HI R5, R92.reuse, 0x1, R91 ;  /* 0x000000015c057819 */ /* 0x040fe2000001025b */
[----:B------:R-:W-:Y:S01]  /*5010*/  @P0 STG.E.U16 desc[UR36][R6.64+0x2], R25 ;  /* 0x0000021906000986 */ /* 0x000fe2000c101524 */
[----:B------:R-:W-:Y:S01]  /*5020*/  LEA R8, P5, R92, R6, 0x1 ;  /* 0x000000065c087211 */ /* 0x000fe200078a08ff */
[-C--:B------:R-:W-:Y:S01]  /*5030*/  FMUL R31, R31, R19.reuse ;  /* 0x000000131f1f7220 */ /* 0x080fe20000400000 */
[----:B------:R-:W-:Y:S01]  /*5040*/  ISETP.GT.AND P3, PT, R3, 0x8, P3 ;  /* 0x000000080300780c */ /* 0x000fe20001f64270 */
[-C--:B------:R-:W-:Y:S01]  /*5050*/  FMUL R32, R32, R19.reuse ;  /* 0x0000001320207220 */ /* 0x080fe20000400000 */
[----:B------:R-:W-:Y:S01]  /*5060*/  ISETP.GT.AND P0, PT, R4, 0x9, PT ;  /* 0x000000090400780c */ /* 0x000fe20003f04270 */
[----:B------:R-:W-:Y:S01]  /*5070*/  IMAD.X R9, R5, 0x1, R7, P5 ;  /* 0x0000000105097824 */ /* 0x000fe200028e0607 */
[----:B------:R-:W-:Y:S01]  /*5080*/  ISETP.GT.AND P4, PT, R3, RZ, P1 ;  /* 0x000000ff0300720c */ /* 0x000fe20000f84270 */
[-C--:B------:R-:W-:Y:S01]  /*5090*/  FMUL R33, R33, R19.reuse ;  /* 0x0000001321217220 */ /* 0x080fe20000400000 */
[----:B------:R-:W-:Y:S01]  /*50a0*/  F2FP.BF16.F32.PACK_AB R26, RZ, R26 ;  /* 0x0000001aff1a723e */ /* 0x000fe200000010ff */
[-C--:B------:R-:W-:Y:S01]  /*50b0*/  FMUL R34, R34, R19.reuse ;  /* 0x0000001322227220 */ /* 0x080fe20000400000 */
[----:B------:R-:W-:Y:S01]  /*50c0*/  ISETP.GT.AND P5, PT, R3, RZ, P0 ;  /* 0x000000ff0300720c */ /* 0x000fe200007a4270 */
[----:B------:R-:W-:Y:S01]  /*50d0*/  FMUL R35, R35, R19 ;  /* 0x0000001323237220 */ /* 0x000fe20000400000 */
[----:B------:R-:W-:Y:S01]  /*50e0*/  F2FP.BF16.F32.PACK_AB R27, RZ, R27 ;  /* 0x0000001bff1b723e */ /* 0x000fe200000010ff */
[----:B------:R-:W-:Y:S01]  /*50f0*/  @P2 STG.E.U16 desc[UR36][R8.64], R26 ;  /* 0x0000001a08002986 */ /* 0x000fe2000c101524 */
[----:B------:R-:W-:Y:S01]  /*5100*/  F2FP.BF16.F32.PACK_AB R28, RZ, R28 ;  /* 0x0000001cff1c723e */ /* 0x000fe200000010ff */
[-C--:B------:R-:W-:Y:S01]  /*5110*/  FMUL R36, R36, R19.reuse ;  /* 0x0000001324247220 */ /* 0x080fe20000400000 */
[----:B------:R-:W-:Y:S01]  /*5120*/  ISETP.GT.AND P2, PT, R3, 0x8, P1 ;  /* 0x000000080300780c */ /* 0x000fe20000f44270 */
[----:B------:R-:W-:Y:S01]  /*5130*/  @P3 STG.E.U16 desc[UR36][R8.64+0x2], R27 ;  /* 0x0000021b08003986 */ /* 0x000fe2000c101524 */
[----:B------:R-:W-:Y:S01]  /*5140*/  ISETP.GT.AND P1, PT, R4, 0x10, PT ;  /* 0x000000100400780c */ /* 0x000fe20003f24270 */
[----:B------:R-:W-:Y:S01]  /*5150*/  FMUL R37, R37, R19 ;  /* 0x0000001325257220 */ /* 0x000fe20000400000 */
[----:B------:R-:W-:Y:S01]  /*5160*/  F2FP.BF16.F32.PACK_AB R29, RZ, R29 ;  /* 0x0000001dff1d723e */ /* 0x000fe200000010ff */
[----:B------:R-:W-:Y:S01]  /*5170*/  @P4 STG.E.U16 desc[UR36][R6.64+0x10], R28 ;  /* 0x0000101c06004986 */ /* 0x000fe2000c101524 */
[C---:B------:R-:W-:Y:S01]  /*5180*/  ISETP.GT.AND P3, PT, R3.reuse, 0x8, P0 ;  /* 0x000000080300780c */ /* 0x040fe20000764270 */
[-C--:B------:R-:W-:Y:S01]  /*5190*/  FMUL R38, R38, R19.reuse ;  /* 0x0000001326267220 */ /* 0x080fe20000400000 */
[----:B------:R-:W-:Y:S01]  /*51a0*/  ISETP.GT.AND P0, PT, R4, 0x11, PT ;  /* 0x000000110400780c */ /* 0x000fe20003f04270 */
[----:B------:R-:W-:Y:S01]  /*51b0*/  @P5 STG.E.U16 desc[UR36][R6.64+0x12], R29 ;  /* 0x0000121d06005986 */ /* 0x000fe2000c101524 */
        /* <DEDUP_REMOVED lines=161> */
[----:B------:R-:W-:Y:S01]  /*5bd0*/  FMUL R87, R87, R19 ;  /* 0x0000001357577220 */ /* 0x000fe20000400000 */
[----:B------:R-:W-:-:S02]  /*5be0*/  F2FP.BF16.F32.PACK_AB R62, RZ, R62 ;  /* 0x0000003eff3e723e */ /* 0x000fc400000010ff */
[C---:B------:R-:W-:Y:S02]  /*5bf0*/  ISETP.GT.AND P5, PT, R3.reuse, RZ, P0 ;  /* 0x000000ff0300720c */ /* 0x040fe400007a4270 */
[----:B------:R-:W-:Y:S01]  /*5c00*/  F2FP.BF16.F32.PACK_AB R63, RZ, R63 ;  /* 0x0000003fff3f723e */ /* 0x000fe200000010ff */
[----:B------:R-:W-:Y:S01]  /*5c10*/  @P2 STG.E.U16 desc[UR36][R8.64+0x90], R62 ;  /* 0x0000903e08002986 */ /* 0x000fe2000c101524 */
[----:B------:R-:W-:Y:S02]  /*5c20*/  F2FP.BF16.F32.PACK_AB R64, RZ, R64 ;  /* 0x00000040ff40723e */ /* 0x000fe400000010ff */
[C---:B------:R-:W-:Y:S01]  /*5c30*/  ISETP.GT.AND P2, PT, R3.reuse, 0x8, P1 ;  /* 0x000000080300780c */ /* 0x040fe20000f44270 */
[----:B------:R-:W-:Y:S01]  /*5c40*/  @P3 STG.E.U16 desc[UR36][R8.64+0x92], R63 ;  /* 0x0000923f08003986 */ /* 0x000fe2000c101524 */
[----:B------:R-:W-:Y:S02]  /*5c50*/  ISETP.GT.AND P1, PT, R4, 0x58, PT ;  /* 0x000000580400780c */ /* 0x000fe40003f24270 */
[----:B------:R-:W-:Y:S01]  /*5c60*/  F2FP.BF16.F32.PACK_AB R65, RZ, R65 ;  /* 0x00000041ff41723e */ /* 0x000fe200000010ff */
[----:B------:R-:W-:Y:S01]  /*5c70*/  @P4 STG.E.U16 desc[UR36][R6.64+0xa0], R64 ;  /* 0x0000a04006004986 */ /* 0x000fe2000c101524 */
[----:B------:R-:W-:-:S02]  /*5c80*/  ISETP.GT.AND P3, PT, R3, 0x8, P0 ;  /* 0x000000080300780c */ /* 0x000fc40000764270 */
[----:B------:R-:W-:Y:S01]  /*5c90*/  ISETP.GT.AND P0, PT, R4, 0x59, PT ;  /* 0x000000590400780c */ /* 0x000fe20003f04270 */
[----:B------:R-:W-:Y:S01]  /*5ca0*/  @P5 STG.E.U16 desc[UR36][R6.64+0xa2], R65 ;  /* 0x0000a24106005986 */ /* 0x000fe2000c101524 */
[C---:B------:R-:W-:Y:S02]  /*5cb0*/  ISETP.GT.AND P4, PT, R3.reuse, RZ, P1 ;  /* 0x000000ff0300720c */ /* 0x040fe40000f84270 */
[----:B------:R-:W-:Y:S02]  /*5cc0*/  F2FP.BF16.F32.PACK_AB R66, RZ, R66 ;  /* 0x00000042ff42723e */ /* 0x000fe400000010ff */
[----:B------:R-:W-:Y:S02]  /*5cd0*/  ISETP.GT.AND P5, PT, R3, RZ, P0 ;  /* 0x000000ff0300720c */ /* 0x000fe400007a4270 */
[----:B------:R-:W-:Y:S01]  /*5ce0*/  F2FP.BF16.F32.PACK_AB R67, RZ, R67 ;  /* 0x00000043ff43723e */ /* 0x000fe200000010ff */
[----:B------:R-:W-:Y:S01]  /*5cf0*/  @P2 STG.E.U16 desc[UR36][R8.64+0xa0], R66 ;  /* 0x0000a04208002986 */ /* 0x000fe2000c101524 */
[----:B------:R-:W-:-:S02]  /*5d00*/  F2FP.BF16.F32.PACK_AB R68, RZ, R68 ;  /* 0x00000044ff44723e */ /* 0x000fc400000010ff */
[C---:B------:R-:W-:Y:S01]  /*5d10*/  ISETP.GT.AND P2, PT, R3.reuse, 0x8, P1 ;  /* 0x000000080300780c */ /* 0x040fe20000f44270 */
[----:B------:R-:W-:Y:S01]  /*5d20*/  @P3 STG.E.U16 desc[UR36][R8.64+0xa2], R67 ;  /* 0x0000a24308003986 */ /* 0x000fe2000c101524 */
[C---:B------:R-:W-:Y:S02]  /*5d30*/  ISETP.GT.AND P1, PT, R4.reuse, 0x60, PT ;  /* 0x000000600400780c */ /* 0x040fe40003f24270 */
[----:B------:R-:W-:Y:S01]  /*5d40*/  F2FP.BF16.F32.PACK_AB R69, RZ, R69 ;  /* 0x00000045ff45723e */ /* 0x000fe200000010ff */
[----:B------:R-:W-:Y:S01]  /*5d50*/  @P4 STG.E.U16 desc[UR36][R6.64+0xb0], R68 ;  /* 0x0000b04406004986 */ /* 0x000fe2000c101524 */
[C---:B------:R-:W-:Y:S02]  /*5d60*/  ISETP.GT.AND P3, PT, R3.reuse, 0x8, P0 ;  /* 0x000000080300780c */ /* 0x040fe40000764270 */
[----:B------:R-:W-:Y:S01]  /*5d70*/  ISETP.GT.AND P0, PT, R4, 0x61, PT ;  /* 0x000000610400780c */ /* 0x000fe20003f04270 */
[----:B------:R-:W-:Y:S01]  /*5d80*/  @P5 STG.E.U16 desc[UR36][R6.64+0xb2], R69 ;  /* 0x0000b24506005986 */ /* 0x000fe2000c101524 */
[----:B------:R-:W-:-:S02]  /*5d90*/  ISETP.GT.AND P4, PT, R3, RZ, P1 ;  /* 0x000000ff0300720c */ /* 0x000fc40000f84270 */
[C---:B------:R-:W-:Y:S02]  /*5da0*/  ISETP.GT.AND P5, PT, R3.reuse, RZ, P0 ;  /* 0x000000ff0300720c */ /* 0x040fe400007a4270 */
[----:B------:R-:W-:Y:S02]  /*5db0*/  F2FP.BF16.F32.PACK_AB R70, RZ, R70 ;  /* 0x00000046ff46723e */ /* 0x000fe400000010ff */
[----:B------:R-:W-:Y:S02]  /*5dc0*/  F2FP.BF16.F32.PACK_AB R71, RZ, R71 ;  /* 0x00000047ff47723e */ /* 0x000fe400000010ff */
[----:B------:R-:W-:Y:S01]  /*5dd0*/  F2FP.BF16.F32.PACK_AB R72, RZ, R72 ;  /* 0x00000048ff48723e */ /* 0x000fe200000010ff */
[----:B------:R-:W-:Y:S01]  /*5de0*/  @P2 STG.E.U16 desc[UR36][R8.64+0xb0], R70 ;  /* 0x0000b04608002986 */ /* 0x000fe2000c101524 */
[----:B------:R-:W-:Y:S02]  /*5df0*/  F2FP.BF16.F32.PACK_AB R73, RZ, R73 ;  /* 0x00000049ff49723e */ /* 0x000fe400000010ff */
[C---:B------:R-:W-:Y:S01]  /*5e00*/  ISETP.GT.AND P1, PT, R3.reuse, 0x8, P1 ;  /* 0x000000080300780c */ /* 0x040fe20000f24270 */
[----:B------:R-:W-:Y:S01]  /*5e10*/  @P3 STG.E.U16 desc[UR36][R8.64+0xb2], R71 ;  /* 0x0000b24708003986 */ /* 0x000fe2000c101524 */
[----:B------:R-:W-:-:S02]  /*5e20*/  ISETP.GT.AND P2, PT, R3, 0x8, P0 ;  /* 0x000000080300780c */ /* 0x000fc40000744270 */
[C---:B------:R-:W-:Y:S01]  /*5e30*/  ISETP.GT.AND P0, PT, R4.reuse, 0x69, PT ;  /* 0x000000690400780c */ /* 0x040fe20003f04270 */
[----:B------:R-:W-:Y:S01]  /*5e40*/  @P4 STG.E.U16 desc[UR36][R6.64+0xc0], R72 ;  /* 0x0000c04806004986 */ /* 0x000fe2000c101524 */
[----:B------:R-:W-:Y:S02]  /*5e50*/  ISETP.GT.AND P4, PT, R4, 0x68, PT ;  /* 0x000000680400780c */ /* 0x000fe40003f84270 */
[----:B------:R-:W-:Y:S01]  /*5e60*/  F2FP.BF16.F32.PACK_AB R74, RZ, R74 ;  /* 0x0000004aff4a723e */ /* 0x000fe200000010ff */
[----:B------:R-:W-:Y:S01]  /*5e70*/  @P5 STG.E.U16 desc[UR36][R6.64+0xc2], R73 ;  /* 0x0000c24906005986 */ /* 0x000fe2000c101524 */
[C---:B------:R-:W-:Y:S02]  /*5e80*/  ISETP.GT.AND P5, PT, R3.reuse, RZ, P4 ;  /* 0x000000ff0300720c */ /* 0x040fe400027a4270 */
[----:B------:R-:W-:Y:S01]  /*5e90*/  ISETP.GT.AND P3, PT, R3, RZ, P0 ;  /* 0x000000ff0300720c */ /* 0x000fe20000764270 */
[----:B------:R-:W-:Y:S01]  /*5ea0*/  @P1 STG.E.U16 desc[UR36][R8.64+0xc0], R74 ;  /* 0x0000c04a08001986 */ /* 0x000fe2000c101524 */
[----:B------:R-:W-:-:S02]  /*5eb0*/  F2FP.BF16.F32.PACK_AB R75, RZ, R75 ;  /* 0x0000004bff4b723e */ /* 0x000fc400000010ff */
[----:B------:R-:W-:Y:S02]  /*5ec0*/  F2FP.BF16.F32.PACK_AB R76, RZ, R76 ;  /* 0x0000004cff4c723e */ /* 0x000fe400000010ff */
[C---:B------:R-:W-:Y:S01]  /*5ed0*/  ISETP.GT.AND P4, PT, R3.reuse, 0x8, P4 ;  /* 0x000000080300780c */ /* 0x040fe20002784270 */
[----:B------:R-:W-:Y:S01]  /*5ee0*/  @P2 STG.E.U16 desc[UR36][R8.64+0xc2], R75 ;  /* 0x0000c24b08002986 */ /* 0x000fe2000c101524 */
[----:B------:R-:W-:Y:S02]  /*5ef0*/  F2FP.BF16.F32.PACK_AB R77, RZ, R77 ;  /* 0x0000004dff4d723e */ /* 0x000fe400000010ff */
[C---:B------:R-:W-:Y:S01]  /*5f00*/  ISETP.GT.AND P2, PT, R4.reuse, 0x71, PT ;  /* 0x000000710400780c */ /* 0x040fe20003f44270 */
[----:B------:R-:W-:Y:S01]  /*5f10*/  @P5 STG.E.U16 desc[UR36][R6.64+0xd0], R76 ;  /* 0x0000d04c06005986 */ /* 0x000fe2000c101524 */
[----:B------:R-:W-:Y:S02]  /*5f20*/  ISETP.GT.AND P5, PT, R3, 0x8, P0 ;  /* 0x000000080300780c */ /* 0x000fe400007a4270 */
[C---:B------:R-:W-:Y:S01]  /*5f30*/  ISETP.GT.AND P1, PT, R4.reuse, 0x78, PT ;  /* 0x000000780400780c */ /* 0x040fe20003f24270 */
[----:B------:R-:W-:Y:S01]  /*5f40*/  @P3 STG.E.U16 desc[UR36][R6.64+0xd2], R77 ;  /* 0x0000d24d06003986 */ /* 0x000fe2000c101524 */
[----:B------:R-:W-:-:S02]  /*5f50*/  ISETP.GT.AND P3, PT, R4, 0x70, PT ;  /* 0x000000700400780c */ /* 0x000fc40003f64270 */
[----:B------:R-:W-:Y:S01]  /*5f60*/  ISETP.GT.AND P0, PT, R4, 0x79, PT ;  /* 0x000000790400780c */ /* 0x000fe20003f04270 */
[----:B------:R-:W-:Y:S01]  /*5f70*/  @P4 IMAD.MOV.U32 R4, RZ, RZ, R8 ;  /* 0x000000ffff044224 */ /* 0x000fe200078e0008 */
[----:B------:R-:W-:Y:S01]  /*5f80*/  F2FP.BF16.F32.PACK_AB R78, RZ, R78 ;  /* 0x0000004eff4e723e */ /* 0x000fe200000010ff */
[----:B------:R-:W-:Y:S01]  /*5f90*/  @P4 IMAD.MOV.U32 R5, RZ, RZ, R9 ;  /* 0x000000ffff054224 */ /* 0x000fe200078e0009 */
[----:B------:R-:W-:Y:S02]  /*5fa0*/  F2FP.BF16.F32.PACK_AB R79, RZ, R79 ;  /* 0x0000004fff4f723e */ /* 0x000fe400000010ff */
[----:B------:R-:W-:Y:S02]  /*5fb0*/  F2FP.BF16.F32.PACK_AB R80, RZ, R80 ;  /* 0x00000050ff50723e */ /* 0x000fe400000010ff */
[----:B------:R0:W-:Y:S01]  /*5fc0*/  @P4 STG.E.U16 desc[UR36][R4.64+0xd0], R78 ;  /* 0x0000d04e04004986 */ /* 0x0001e2000c101524 */
[----:B------:R-:W-:Y:S02]  /*5fd0*/  ISETP.GT.AND P4, PT, R3, RZ, P2 ;  /* 0x000000ff0300720c */ /* 0x000fe40001784270 */
[----:B------:R-:W-:-:S02]  /*5fe0*/  F2FP.BF16.F32.PACK_AB R81, RZ, R81 ;  /* 0x00000051ff51723e */ /* 0x000fc400000010ff */
[----:B------:R-:W-:Y:S02]  /*5ff0*/  ISETP.GT.AND P2, PT, R3, 0x8, P2 ;  /* 0x000000080300780c */ /* 0x000fe40001744270 */
[----:B------:R-:W-:Y:S02]  /*6000*/  F2FP.BF16.F32.PACK_AB R82, RZ, R82 ;  /* 0x00000052ff52723e */ /* 0x000fe400000010ff */
[----:B------:R-:W-:Y:S02]  /*6010*/  F2FP.BF16.F32.PACK_AB R83, RZ, R83 ;  /* 0x00000053ff53723e */ /* 0x000fe400000010ff */
[----:B------:R-:W-:Y:S01]  /*6020*/  F2FP.BF16.F32.PACK_AB R84, RZ, R84 ;  /* 0x00000054ff54723e */ /* 0x000fe200000010ff */
[----:B0-----:R-:W-:Y:S01]  /*6030*/  @P5 IMAD.MOV.U32 R4, RZ, RZ, R8 ;  /* 0x000000ffff045224 */ /* 0x001fe200078e0008 */
[----:B------:R-:W-:Y:S01]  /*6040*/  F2FP.BF16.F32.PACK_AB R85, RZ, R85 ;  /* 0x00000055ff55723e */ /* 0x000fe200000010ff */
[----:B------:R-:W-:Y:S01]  /*6050*/  @P5 IMAD.MOV.U32 R5, RZ, RZ, R9 ;  /* 0x000000ffff055224 */ /* 0x000fe200078e0009 */
[----:B------:R-:W-:-:S02]  /*6060*/  F2FP.BF16.F32.PACK_AB R86, RZ, R86 ;  /* 0x00000056ff56723e */ /* 0x000fc400000010ff */
[----:B------:R-:W-:Y:S02]  /*6070*/  F2FP.BF16.F32.PACK_AB R87, RZ, R87 ;  /* 0x00000057ff57723e */ /* 0x000fe400000010ff */
[----:B------:R0:W-:Y:S01]  /*6080*/  @P5 STG.E.U16 desc[UR36][R4.64+0xd2], R79 ;  /* 0x0000d24f04005986 */ /* 0x0001e2000c101524 */
[C---:B------:R-:W-:Y:S02]  /*6090*/  ISETP.GT.AND P5, PT, R3.reuse, RZ, P3 ;  /* 0x000000ff0300720c */ /* 0x040fe40001fa4270 */
[----:B------:R-:W-:-:S11]  /*60a0*/  ISETP.GT.AND P3, PT, R3, 0x8, P3 ;  /* 0x000000080300780c */ /* 0x000fd60001f64270 */
[----:B0-----:R-:W-:Y:S02]  /*60b0*/  @P5 IMAD.MOV.U32 R4, RZ, RZ, R6 ;  /* 0x000000ffff045224 */ /* 0x001fe400078e0006 */
[----:B------:R-:W-:-:S05]  /*60c0*/  @P5 IMAD.MOV.U32 R5, RZ, RZ, R7 ;  /* 0x000000ffff055224 */ /* 0x000fca00078e0007 */
[----:B------:R0:W-:Y:S01]  /*60d0*/  @P5 STG.E.U16 desc[UR36][R4.64+0xe0], R80 ;  /* 0x0000e05004005986 */ /* 0x0001e2000c101524 */
[C---:B------:R-:W-:Y:S02]  /*60e0*/  ISETP.GT.AND P5, PT, R3.reuse, RZ, P0 ;  /* 0x000000ff0300720c */ /* 0x040fe400007a4270 */
[----:B------:R-:W-:Y:S01]  /*60f0*/  ISETP.GT.AND P0, PT, R3, 0x8, P0 ;  /* 0x000000080300780c */ /* 0x000fe20000704270 */
[----:B0-----:R-:W-:Y:S02]  /*6100*/  @P4 IMAD.MOV.U32 R4, RZ, RZ, R6 ;  /* 0x000000ffff044224 */ /* 0x001fe400078e0006 */
[----:B------:R-:W-:-:S05]  /*6110*/  @P4 IMAD.MOV.U32 R5, RZ, RZ, R7 ;  /* 0x000000ffff054224 */ /* 0x000fca00078e0007 */
[----:B------:R0:W-:Y:S01]  /*6120*/  @P4 STG.E.U16 desc[UR36][R4.64+0xe2], R81 ;  /* 0x0000e25104004986 */ /* 0x0001e2000c101524 */
[C---:B------:R-:W-:Y:S02]  /*6130*/  ISETP.GT.AND P4, PT, R3.reuse, RZ, P1 ;  /* 0x000000ff0300720c */ /* 0x040fe40000f84270 */
[----:B------:R-:W-:Y:S01]  /*6140*/  ISETP.GT.AND P1, PT, R3, 0x8, P1 ;  /* 0x000000080300780c */ /* 0x000fe20000f24270 */
[----:B0-----:R-:W-:Y:S02]  /*6150*/  @P3 IMAD.MOV.U32 R4, RZ, RZ, R8 ;  /* 0x000000ffff043224 */ /* 0x001fe400078e0008 */
[----:B------:R-:W-:-:S05]  /*6160*/  @P3 IMAD.MOV.U32 R5, RZ, RZ, R9 ;  /* 0x000000ffff053224 */ /* 0x000fca00078e0009 */
[----:B------:R0:W-:Y:S02]  /*6170*/  @P3 STG.E.U16 desc[UR36][R4.64+0xe0], R82 ;  /* 0x0000e05204003986 */ /* 0x0001e4000c101524 */
[----:B0-----:R-:W-:Y:S02]  /*6180*/  @P2 IMAD.MOV.U32 R4, RZ, RZ, R8 ;  /* 0x000000ffff042224 */ /* 0x001fe400078e0008 */
[----:B------:R-:W-:-:S05]  /*6190*/  @P2 IMAD.MOV.U32 R5, RZ, RZ, R9 ;  /* 0x000000ffff052224 */ /* 0x000fca00078e0009 */
[----:B------:R0:W-:Y:S02]  /*61a0*/  @P2 STG.E.U16 desc[UR36][R4.64+0xe2], R83 ;  /* 0x0000e25304002986 */ /* 0x0001e4000c101524 */
[----:B0-----:R-:W-:Y:S02]  /*61b0*/  @P4 IMAD.MOV.U32 R4, RZ, RZ, R6 ;  /* 0x000000ffff044224 */ /* 0x001fe400078e0006 */
[----:B------:R-:W-:-:S05]  /*61c0*/  @P4 IMAD.MOV.U32 R5, RZ, RZ, R7 ;  /* 0x000000ffff054224 */ /* 0x000fca00078e0007 */
[----:B------:R0:W-:Y:S04]  /*61d0*/  @P4 STG.E.U16 desc[UR36][R4.64+0xf0], R84 ;  /* 0x0000f05404004986 */ /* 0x0001e8000c101524 */
[----:B------:R1:W-:Y:S01]  /*61e0*/  @P5 STG.E.U16 desc[UR36][R6.64+0xf2], R85 ;  /* 0x0000f25506005986 */ /* 0x0003e2000c101524 */
[----:B0-----:R-:W-:Y:S02]  /*61f0*/  @P1 IMAD.MOV.U32 R4, RZ, RZ, R8 ;  /* 0x000000ffff041224 */ /* 0x001fe400078e0008 */
[----:B------:R-:W-:-:S05]  /*6200*/  @P1 IMAD.MOV.U32 R5, RZ, RZ, R9 ;  /* 0x000000ffff051224 */ /* 0x000fca00078e0009 */
[----:B------:R1:W-:Y:S04]  /*6210*/  @P1 STG.E.U16 desc[UR36][R4.64+0xf0], R86 ;  /* 0x0000f05604001986 */ /* 0x0003e8000c101524 */
[----:B------:R1:W-:Y:S02]  /*6220*/  @P0 STG.E.U16 desc[UR36][R8.64+0xf2], R87 ;  /* 0x0000f25708000986 */ /* 0x0003e4000c101524 */
.L_x_154:
[----:B------:R-:W-:Y:S05]  /*6230*/  BSYNC B0 ;  /* 0x0000000000007941 */ /* 0x000fea0003800000 */
.L_x_28:
[----:B------:R-:W-:Y:S01]  /*6240*/  IADD3 R16, P0, R16, UR38, RZ ;  /* 0x0000002610107c10 */ /* 0x000fe2000ff1e0ff */
[----:B------:R-:W-:Y:S01]  /*6250*/  ULDC.64 UR4, c[0x0][0x650] ;  /* 0x0001940000047ab9 */ /* 0x000fe20000000a00 */
[----:B------:R-:W-:Y:S01]  /*6260*/  PRMT R3, RZ, 0x7610, R3 ;  /* 0x00007610ff037816 */ /* 0x000fe20000000003 */
[----:B------:R-:W-:Y:S01]  /*6270*/  IMAD.MOV.U32 R100, RZ, RZ, -0x1 ;  /* 0xffffffffff647424 */ /* 0x000fe200078e00ff */
[----:B------:R-:W-:Y:S01]  /*6280*/  IADD3.X R17, R17, UR41, RZ, P0, !PT ;  /* 0x0000002911117c10 */ /* 0x000fe200087fe4ff */
[----:B------:R-:W-:Y:S01]  /*6290*/  IMAD.MOV.U32 R99, RZ, RZ, -0x1 ;  /* 0xffffffffff637424 */ /* 0x000fe200078e00ff */
[----:B------:R-:W-:-:S04]  /*62a0*/  ISETP.GE.U32.AND P0, PT, R16, UR4, PT ;  /* 0x0000000410007c0c */ /* 0x000fc8000bf06070 */
[----:B------:R-:W-:-:S13]  /*62b0*/  ISETP.GE.U32.AND.EX P0, PT, R17, UR5, PT, P0 ;  /* 0x0000000511007c0c */ /* 0x000fda000bf06100 */
[----:B------:R-:W-:Y:S05]  /*62c0*/  @P0 BRA `(.L_x_155) ;  /* 0x00000004004c0947 */ /* 0x000fea0003800000 */
[----:B------:R-:W0:Y:S01]  /*62d0*/  LDC.64 R10, c[0x0][0x628] ;  /* 0x00018a00ff0a7b82 */ /* 0x000e220000000a00 */
[----:B---3--:R-:W3:Y:S01]  /*62e0*/  S2R R12, SR_CTAID.X ;  /* 0x00000000000c7919 */ /* 0x008ee20000002500 */
[----:B-12-4-:R-:W-:Y:S02]  /*62f0*/  IMAD.MOV.U32 R8, RZ, RZ, R16 ;  /* 0x000000ffff087224 */ /* 0x016fe400078e0010 */
[----:B------:R-:W-:Y:S01]  /*6300*/  IMAD.MOV.U32 R9, RZ, RZ, R17 ;  /* 0x000000ffff097224 */ /* 0x000fe200078e0011 */
[----:B------:R-:W1:Y:S03]  /*6310*/  S2R R20, SR_CTAID.Y ;  /* 0x0000000000147919 */ /* 0x000e660000002600 */
[----:B------:R-:W2:Y:S08]  /*6320*/  LDC R0, c[0x0][0x630] ;  /* 0x00018c00ff007b82 */ /* 0x000eb00000000800 */
[----:B------:R-:W4:Y:S01]  /*6330*/  LDC.64 R14, c[0x0][0x620] ;  /* 0x00018800ff0e7b82 */ /* 0x000f220000000a00 */
[----:B0-----:R-:W-:-:S04]  /*6340*/  ISETP.NE.U32.AND P0, PT, R10, RZ, PT ;  /* 0x000000ff0a00720c */ /* 0x001fc80003f05070 */
[----:B------:R-:W-:-:S13]  /*6350*/  ISETP.NE.AND.EX P0, PT, R11, RZ, PT, P0 ;  /* 0x000000ff0b00720c */ /* 0x000fda0003f05300 */
[----:B-1234-:R-:W-:Y:S05]  /*6360*/  @!P0 BRA `(.L_x_156) ;  /* 0x0000000000288947 */ /* 0x01efea0003800000 */
        /* <DEDUP_REMOVED lines=10> */
.L_x_156:
[-CC-:B------:R-:W-:Y:S01]  /*6410*/  SHF.R.U64 R99, R8, R0.reuse, R9.reuse ;  /* 0x0000000008637219 */ /* 0x180fe20000001209 */
[----:B------:R-:W0:Y:S01]  /*6420*/  LDC.64 R26, c[0x0][0x640] ;  /* 0x00019000ff1a7b82 */ /* 0x000e220000000a00 */
[----:B------:R-:W-:Y:S01]  /*6430*/  SHF.R.U32.HI R0, RZ, R0, R9 ;  /* 0x00000000ff007219 */ /* 0x000fe20000011609 */
[----:B------:R-:W-:Y:S01]  /*6440*/  ULDC UR4, c[0x0][0x150] ;  /* 0x0000540000047ab9 */ /* 0x000fe20000000800 */
[----:B------:R-:W-:Y:S02]  /*6450*/  IADD3 R3, P0, RZ, -R99, RZ ;  /* 0x80000063ff037210 */ /* 0x000fe40007f1e0ff */
[----:B------:R-:W-:-:S03]  /*6460*/  I2FP.F32.U32 R7, R12 ;  /* 0x0000000c00077245 */ /* 0x000fc60000201000 */
[----:B------:R-:W1:Y:S01]  /*6470*/  LDC R6, c[0x0][0x618] ;  /* 0x00018600ff067b82 */ /* 0x000e620000000800 */
[----:B------:R-:W-:Y:S02]  /*6480*/  IMAD.X R5, RZ, RZ, ~R0, P0 ;  /* 0x000000ffff057224 */ /* 0x000fe400000e0e00 */
[----:B------:R-:W-:Y:S01]  /*6490*/  FMUL R7, R7, UR4 ;  /* 0x0000000407077c20 */ /* 0x000fe20008400000 */
[----:B------:R-:W-:Y:S01]  /*64a0*/  ULDC UR4, c[0x0][0x154] ;  /* 0x0000550000047ab9 */ /* 0x000fe20000000800 */
[-C--:B------:R-:W-:Y:S02]  /*64b0*/  IMAD R0, R5, R14.reuse, RZ ;  /* 0x0000000e05007224 */ /* 0x080fe400078e02ff */
[C---:B------:R-:W-:Y:S01]  /*64c0*/  IMAD.WIDE.U32 R4, R3.reuse, R14, R16 ;  /* 0x0000000e03047225 */ /* 0x040fe200078e0010 */
[----:B------:R-:W2:Y:S01]  /*64d0*/  LDC R8, c[0x0][0x608] ;  /* 0x00018200ff087b82 */ /* 0x000ea20000000800 */
[----:B------:R-:W3:Y:S02]  /*64e0*/  F2I.U32.TRUNC.NTZ R7, R7 ;  /* 0x0000000700077305 */ /* 0x000ee4000020f000 */
[----:B------:R-:W-:Y:S01]  /*64f0*/  IMAD R3, R3, R15, R0 ;  /* 0x0000000f03037224 */ /* 0x000fe200078e0200 */
[----:B------:R-:W-:-:S03]  /*6500*/  I2FP.F32.U32 R0, R20 ;  /* 0x0000001400007245 */ /* 0x000fc60000201000 */
[----:B------:R-:W-:Y:S01]  /*6510*/  IMAD.IADD R3, R5, 0x1, R3 ;  /* 0x0000000105037824 */ /* 0x000fe200078e0203 */
[----:B------:R-:W4:Y:S01]  /*6520*/  LDC R11, c[0x0][0x658] ;  /* 0x00019600ff0b7b82 */ /* 0x000f220000000800 */
[----:B0-----:R-:W-:-:S04]  /*6530*/  ISETP.NE.U32.AND P0, PT, R26, RZ, PT ;  /* 0x000000ff1a00720c */ /* 0x001fc80003f05070 */
[----:B------:R-:W-:-:S03]  /*6540*/  ISETP.NE.AND.EX P0, PT, R27, RZ, PT, P0 ;  /* 0x000000ff1b00720c */ /* 0x000fc60003f05300 */
[----:B------:R-:W0:Y:S01]  /*6550*/  LDC R9, c[0x0][0x144] ;  /* 0x00005100ff097b82 */ /* 0x000e220000000800 */
[-C--:B-1----:R-:W-:Y:S01]  /*6560*/  SHF.R.U64 R10, R4, R6.reuse, R3 ;  /* 0x00000006040a7219 */ /* 0x082fe20000001203 */
[----:B---3--:R-:W-:Y:S01]  /*6570*/  IMAD.MOV R7, RZ, RZ, -R7 ;  /* 0x000000ffff077224 */ /* 0x008fe200078e0a07 */
[----:B------:R-:W-:Y:S01]  /*6580*/  SHF.R.U32.HI R3, RZ, R6, R3 ;  /* 0x00000006ff037219 */ /* 0x000fe20000011603 */
[----:B------:R-:W-:-:S04]  /*6590*/  FMUL R6, R0, UR4 ;  /* 0x0000000400067c20 */ /* 0x000fc80008400000 */
[----:B------:R-:W1:Y:S01]  /*65a0*/  LDC R21, c[0x0][0x148] ;  /* 0x00005200ff157b82 */ /* 0x000e620000000800 */
[----:B------:R3:W0:Y:S01]  /*65b0*/  F2I.U32.TRUNC.NTZ R14, R6 ;  /* 0x00000006000e7305 */ /* 0x000622000020f000 */
[-CC-:B--2---:R-:W-:Y:S02]  /*65c0*/  SHF.R.U64 R13, R10, R8.reuse, R3.reuse ;  /* 0x000000080a0d7219 */ /* 0x184fe40000001203 */
[----:B------:R-:W-:-:S04]  /*65d0*/  SHF.R.U32.HI R0, RZ, R8, R3 ;  /* 0x00000008ff007219 */ /* 0x000fc80000011603 */
[----:B-----5:R-:W2:Y:S01]  /*65e0*/  LDC R24, c[0x0][0x648] ;  /* 0x00019200ff187b82 */ /* 0x020ea20000000800 */
[-CC-:B----4-:R-:W-:Y:S02]  /*65f0*/  SHF.R.U64 R15, R13, R11.reuse, R0.reuse ;  /* 0x0000000b0d0f7219 */ /* 0x190fe40000001200 */
[----:B------:R-:W-:-:S03]  /*6600*/  SHF.R.U32.HI R5, RZ, R11, R0 ;  /* 0x0000000bff057219 */ /* 0x000fc60000011600 */
[----:B------:R-:W-:Y:S02]  /*6610*/  IMAD.MOV.U32 R4, RZ, RZ, R15 ;  /* 0x000000ffff047224 */ /* 0x000fe400078e000f */
[----:B------:R-:W4:Y:S01]  /*6620*/  LDC R28, c[0x0][0x638] ;  /* 0x00018e00ff1c7b82 */ /* 0x000f220000000800 */
[----:B0-----:R-:W-:-:S07]  /*6630*/  IMAD R25, R9, R7, R12 ;  /* 0x0000000709197224 */ /* 0x001fce00078e020c */
[----:B------:R-:W0:Y:S08]  /*6640*/  LDC R29, c[0x0][0x610] ;  /* 0x00018400ff1d7b82 */ /* 0x000e300000000800 */
[----:B------:R-:W0:Y:S01]  /*6650*/  LDC R30, c[0x0][0x600] ;  /* 0x00018000ff1e7b82 */ /* 0x000e220000000800 */
[----:B-123--:R-:W-:Y:S05]  /*6660*/  @!P0 BRA `(.L_x_157) ;  /* 0x0000000000288947 */ /* 0x00efea0003800000 */
        /* <DEDUP_REMOVED lines=10> */
.L_x_157:
[----:B------:R-:W-:Y:S01]  /*6710*/  ISETP.NE.AND P0, PT, R2, 0x1, PT ;  /* 0x000000010200780c */ /* 0x000fe20003f05270 */
[----:B------:R-:W-:Y:S01]  /*6720*/  IMAD.MOV R14, RZ, RZ, -R14 ;  /* 0x000000ffff0e7224 */ /* 0x000fe200078e0a0e */
[----:B------:R-:W-:Y:S02]  /*6730*/  SHF.R.U64 R0, R4, R24, R5 ;  /* 0x0000001804007219 */ /* 0x000fe40000001205 */
[----:B------:R-:W-:Y:S02]  /*6740*/  LOP3.LUT R3, R13, R96, RZ, 0xc0, !PT ;  /* 0x000000600d037212 */ /* 0x000fe400078ec0ff */
[----:B------:R-:W-:Y:S01]  /*6750*/  LOP3.LUT R10, R10, R95, RZ, 0xc0, !PT ;  /* 0x0000005f0a0a7212 */ /* 0x000fe200078ec0ff */
[----:B------:R-:W-:Y:S02]  /*6760*/  IMAD.MOV R4, RZ, RZ, -R0 ;  /* 0x000000ffff047224 */ /* 0x000fe400078e0a00 */
[----:B------:R-:W-:Y:S02]  /*6770*/  IMAD R0, R90, R0, R3 ;  /* 0x000000005a007224 */ /* 0x000fe400078e0203 */
[----:B----4-:R-:W-:-:S02]  /*6780*/  IMAD R3, R4, R28, R15 ;  /* 0x0000001c04037224 */ /* 0x010fc400078e020f */
[----:B------:R-:W-:Y:S02]  /*6790*/  @P0 IMAD R25, R21, R14, R20 ;  /* 0x0000000e15190224 */ /* 0x000fe400078e0214 */
[----:B0-----:R-:W-:Y:S02]  /*67a0*/  IMAD R5, R3, R30, R10 ;  /* 0x0000001e03057224 */ /* 0x001fe400078e020a */
[----:B------:R-:W-:Y:S02]  /*67b0*/  IMAD R0, R0, R29, R25 ;  /* 0x0000001d00007224 */ /* 0x000fe400078e0219 */
[----:B------:R-:W-:-:S03]  /*67c0*/  IMAD.MOV.U32 R4, RZ, RZ, 0x1 ;  /* 0x00000001ff047424 */ /* 0x000fc600078e00ff */
[----:B------:R-:W-:Y:S02]  /*67d0*/  SEL R100, R5, R0, !P0 ;  /* 0x0000000005647207 */ /* 0x000fe40004000000 */
[----:B------:R-:W-:Y:S02]  /*67e0*/  PRMT R3, R4, 0x7610, R3 ;  /* 0x0000761004037816 */ /* 0x000fe40000000003 */
[----:B------:R-:W-:-:S07]  /*67f0*/  SEL R0, R0, R5, !P0 ;  /* 0x0000000500007207 */ /* 0x000fce0004000000 */
.L_x_155:
[----:B------:R-:W-:Y:S01]  /*6800*/  LOP3.LUT P0, RZ, R3, 0xff, RZ, 0xc0, !PT ;  /* 0x000000ff03ff7812 */ /* 0x000fe2000780c0ff */
[----:B------:R-:W-:Y:S01]  /*6810*/  UIMAD.WIDE.U32 UR4, UR42, -0x55555555, URZ ;  /* 0xaaaaaaab2a0478a5 */ /* 0x000fe2000f8e003f */
[----:B------:R-:W-:-:S03]  /*6820*/  IMAD.MOV.U32 R101, RZ, RZ, R0 ;  /* 0x000000ffff657224 */ /* 0x000fc600078e0000 */
[----:B------:R-:W-:-:S04]  /*6830*/  USHF.R.U32.HI UR4, URZ, 0x1, UR5 ;  /* 0x000000013f047899 */ /* 0x000fc80008011605 */
[----:B------:R-:W-:-:S04]  /*6840*/  UIMAD UR42, UR4, -0x3, UR42 ;  /* 0xfffffffd042a78a4 */ /* 0x000fc8000f8e022a */
[----:B------:R-:W-:Y:S08]  /*6850*/  @P0 BRA `(.L_x_158) ;  /* 0xffffffa800500947 */ /* 0x000ff0000383ffff */
[----:B------:R-:W-:Y:S05]  /*6860*/  EXIT ;  /* 0x000000000000794d */ /* 0x000fea0003800000 */
.L_x_3:
        /* <DEDUP_REMOVED lines=26> */
.L_x_160:
[--C-:B------:R-:W-:Y:S01]  /*6a10*/  SHF.R.U64 R14, R12, R20, R13.reuse ;  /* 0x000000140c0e7219 */ /* 0x100fe2000000120d */
[----:B------:R-:W0:Y:S01]  /*6a20*/  LDC R24, c[0x0][0x618] ;  /* 0x00018600ff187b82 */ /* 0x000e220000000800 */
[----:B------:R-:W-:Y:S01]  /*6a30*/  I2FP.F32.U32 R8, R6 ;  /* 0x0000000600087245 */ /* 0x000fe20000201000 */
[----:B------:R-:W-:Y:S01]  /*6a40*/  ULDC UR4, c[0x0][0x150] ;  /* 0x0000540000047ab9 */ /* 0x000fe20000000800 */
[----:B------:R-:W-:Y:S02]  /*6a50*/  SHF.R.U32.HI R7, RZ, R20, R13 ;  /* 0x00000014ff077219 */ /* 0x000fe4000001160d */
[----:B------:R-:W-:Y:S01]  /*6a60*/  IADD3 R11, P0, RZ, -R14, RZ ;  /* 0x8000000eff0b7210 */ /* 0x000fe20007f1e0ff */
[----:B------:R-:W-:Y:S01]  /*6a70*/  FMUL R13, R8, UR4 ;  /* 0x00000004080d7c20 */ /* 0x000fe20008400000 */
[----:B------:R-:W-:Y:S01]  /*6a80*/  ULDC UR4, c[0x0][0x154] ;  /* 0x0000550000047ab9 */ /* 0x000fe20000000800 */
[----:B------:R-:W1:Y:S02]  /*6a90*/  LDC.64 R26, c[0x0][0x640] ;  /* 0x00019000ff1a7b82 */ /* 0x000e640000000a00 */
[----:B------:R-:W-:-:S02]  /*6aa0*/  IMAD.X R7, RZ, RZ, ~R7, P0 ;  /* 0x000000ffff077224 */ /* 0x000fc400000e0e07 */
[----:B------:R-:W2:Y:S01]  /*6ab0*/  F2I.U32.TRUNC.NTZ R13, R13 ;  /* 0x0000000d000d7305 */ /* 0x000ea2000020f000 */
[----:B------:R-:W-:-:S03]  /*6ac0*/  IMAD.WIDE.U32 R8, R11, R22, R16 ;  /* 0x000000160b087225 */ /* 0x000fc600078e0010 */
[----:B------:R-:W3:Y:S01]  /*6ad0*/  LDC R15, c[0x0][0x144] ;  /* 0x00005100ff0f7b82 */ /* 0x000ee20000000800 */
[----:B------:R-:W-:-:S04]  /*6ae0*/  IMAD R10, R7, R22, RZ ;  /* 0x00000016070a7224 */ /* 0x000fc800078e02ff */
[----:B------:R-:W-:Y:S02]  /*6af0*/  IMAD R7, R11, R23, R10 ;  /* 0x000000170b077224 */ /* 0x000fe400078e020a */
[----:B------:R-:W-:Y:S01]  /*6b00*/  IMAD.MOV.U32 R10, RZ, RZ, -0x1 ;  /* 0xffffffffff0a7424 */ /* 0x000fe200078e00ff */
[----:B------:R-:W4:Y:S01]  /*6b10*/  LDC R20, c[0x0][0x608] ;  /* 0x00018200ff147b82 */ /* 0x000f220000000800 */
[----:B------:R-:W-:Y:S01]  /*6b20*/  IMAD.IADD R7, R9, 0x1, R7 ;  /* 0x0000000109077824 */ /* 0x000fe200078e0207 */
[----:B------:R-:W-:-:S04]  /*6b30*/  I2FP.F32.U32 R9, R5 ;  /* 0x0000000500097245 */ /* 0x000fc80000201000 */
[-C--:B0-----:R-:W-:Y:S01]  /*6b40*/  SHF.R.U64 R12, R8, R24.reuse, R7 ;  /* 0x00000018080c7219 */ /* 0x081fe20000001207 */
[----:B--2---:R-:W-:Y:S01]  /*6b50*/  IMAD.MOV R8, RZ, RZ, -R13 ;  /* 0x000000ffff087224 */ /* 0x004fe200078e0a0d */
[----:B------:R-:W0:Y:S01]  /*6b60*/  LDC R11, c[0x0][0x658] ;  /* 0x00019600ff0b7b82 */ /* 0x000e220000000800 */
[----:B-1----:R-:W-:Y:S01]  /*6b70*/  ISETP.NE.U32.AND P0, PT, R26, RZ, PT ;  /* 0x000000ff1a00720c */ /* 0x002fe20003f05070 */
[----:B------:R-:W-:Y:S01]  /*6b80*/  FMUL R9, R9, UR4 ;  /* 0x0000000409097c20 */ /* 0x000fe20008400000 */
[----:B------:R-:W-:Y:S02]  /*6b90*/  SHF.R.U32.HI R7, RZ, R24, R7 ;  /* 0x00000018ff077219 */ /* 0x000fe40000011607 */
[----:B------:R-:W-:-:S03]  /*6ba0*/  ISETP.NE.AND.EX P0, PT, R27, RZ, PT, P0 ;  /* 0x000000ff1b00720c */ /* 0x000fc60003f05300 */
[----:B------:R-:W1:Y:S01]  /*6bb0*/  LDC R22, c[0x0][0x148] ;  /* 0x00005200ff167b82 */ /* 0x000e620000000800 */
[----:B---3--:R-:W-:Y:S02]  /*6bc0*/  IMAD R23, R15, R8, R6 ;  /* 0x000000080f177224 */ /* 0x008fe400078e0206 */
[----:B------:R-:W-:-:S05]  /*6bd0*/  IMAD.MOV.U32 R8, RZ, RZ, 0x1 ;  /* 0x00000001ff087424 */ /* 0x000fca00078e00ff */
[----:B------:R-:W2:Y:S01]  /*6be0*/  LDC R21, c[0x0][0x600] ;  /* 0x00018000ff157b82 */ /* 0x000ea20000000800 */
[-CC-:B----4-:R-:W-:Y:S02]  /*6bf0*/  SHF.R.U64 R15, R12, R20.reuse, R7.reuse ;  /* 0x000000140c0f7219 */ /* 0x190fe40000001207 */
[----:B------:R-:W-:Y:S02]  /*6c00*/  SHF.R.U32.HI R6, RZ, R20, R7 ;  /* 0x00000014ff067219 */ /* 0x000fe40000011607 */
[----:B------:R3:W4:Y:S03]  /*6c10*/  F2I.U32.TRUNC.NTZ R20, R9 ;  /* 0x0000000900147305 */ /* 0x000726000020f000 */
[----:B------:R-:W1:Y:S01]  /*6c20*/  LDC R25, c[0x0][0x648] ;  /* 0x00019200ff197b82 */ /* 0x000e620000000800 */
[-C--:B0-----:R-:W-:Y:S02]  /*6c30*/  SHF.R.U64 R19, R15, R11.reuse, R6 ;  /* 0x0000000b0f137219 */ /* 0x081fe40000001206 */
[----:B------:R-:W-:-:S02]  /*6c40*/  SHF.L.U32 R10, R10, R11, RZ ;  /* 0x0000000b0a0a7219 */ /* 0x000fc400000006ff */
[-C--:B------:R-:W-:Y:S01]  /*6c50*/  SHF.R.U32.HI R7, RZ, R11.reuse, R6 ;  /* 0x0000000bff077219 */ /* 0x080fe20000011606 */
[----:B------:R-:W-:Y:S01]  /*6c60*/  IMAD.MOV.U32 R6, RZ, RZ, R19 ;  /* 0x000000ffff067224 */ /* 0x000fe200078e0013 */
[----:B------:R-:W-:Y:S01]  /*6c70*/  SHF.L.U32 R24, R8, R11, RZ ;  /* 0x0000000b08187219 */ /* 0x000fe200000006ff */
[----:B------:R-:W0:Y:S01]  /*6c80*/  LDC R28, c[0x0][0x638] ;  /* 0x00018e00ff1c7b82 */ /* 0x000e220000000800 */
[----:B------:R-:W-:-:S07]  /*6c90*/  LOP3.LUT R30, RZ, R10, RZ, 0x33, !PT ;  /* 0x0000000aff1e7212 */ /* 0x000fce00078e33ff */
[----:B------:R-:W0:Y:S01]  /*6ca0*/  LDC R29, c[0x0][0x610] ;  /* 0x00018400ff1d7b82 */ /* 0x000e220000000800 */
[----:B---34-:R-:W-:Y:S05]  /*6cb0*/  @!P0 BRA `(.L_x_161) ;  /* 0x0000000000288947 */ /* 0x018fea0003800000 */
[----:B------:R-:W3:Y:S02]  /*6cc0*/  LDC R6, c[0x0][0x64c] ;  /* 0x00019300ff067b82 */ /* 0x000ee40000000800 */
[----:B---3--:R-:W-:-:S05]  /*6cd0*/  IADD3 R11, P0, R19, R6, RZ ;  /* 0x00000006130b7210 */ /* 0x008fca0007f1e0ff */
        /* <DEDUP_REMOVED lines=8> */
.L_x_161:
[----:B------:R-:W-:Y:S01]  /*6d60*/  ISETP.NE.AND P0, PT, R2, 0x1, PT ;  /* 0x000000010200780c */ /* 0x000fe20003f05270 */
[----:B--2---:R-:W-:Y:S01]  /*6d70*/  VIADD R9, R21, 0xffffffff ;  /* 0xffffffff15097836 */ /* 0x004fe20000000000 */
[----:B-1----:R-:W-:Y:S01]  /*6d80*/  SHF.R.U64 R7, R6, R25, R7 ;  /* 0x0000001906077219 */ /* 0x002fe20000001207 */
[----:B------:R-:W-:Y:S01]  /*6d90*/  IMAD.MOV R20, RZ, RZ, -R20 ;  /* 0x000000ffff147224 */ /* 0x000fe200078e0a14 */
[----:B------:R-:W-:Y:S02]  /*6da0*/  LOP3.LUT R6, R15, R30, RZ, 0xc0, !PT ;  /* 0x0000001e0f067212 */ /* 0x000fe400078ec0ff */
[----:B------:R-:W-:Y:S01]  /*6db0*/  LOP3.LUT R12, R12, R9, RZ, 0xc0, !PT ;  /* 0x000000090c0c7212 */ /* 0x000fe200078ec0ff */
[----:B------:R-:W-:Y:S02]  /*6dc0*/  IMAD.MOV R8, RZ, RZ, -R7 ;  /* 0x000000ffff087224 */ /* 0x000fe400078e0a07 */
[----:B------:R-:W-:Y:S02]  /*6dd0*/  IMAD R6, R24, R7, R6 ;  /* 0x0000000718067224 */ /* 0x000fe400078e0206 */
[----:B------:R-:W-:-:S02]  /*6de0*/  IMAD.MOV.U32 R9, RZ, RZ, 0x1 ;  /* 0x00000001ff097424 */ /* 0x000fc400078e00ff */
[----:B------:R-:W-:Y:S02]  /*6df0*/  @P0 IMAD R23, R22, R20, R5 ;  /* 0x0000001416170224 */ /* 0x000fe400078e0205 */
[----:B0-----:R-:W-:Y:S02]  /*6e00*/  IMAD R5, R8, R28, R19 ;  /* 0x0000001c08057224 */ /* 0x001fe400078e0213 */
[----:B------:R-:W-:Y:S02]  /*6e10*/  IMAD R19, R6, R29, R23 ;  /* 0x0000001d06137224 */ /* 0x000fe400078e0217 */
[----:B------:R-:W-:Y:S02]  /*6e20*/  IMAD R6, R5, R21, R12 ;  /* 0x0000001505067224 */ /* 0x000fe400078e020c */
[----:B------:R-:W-:-:S03]  /*6e30*/  IMAD.MOV.U32 R8, RZ, RZ, R14 ;  /* 0x000000ffff087224 */ /* 0x000fc600078e000e */
[----:B------:R-:W-:Y:S02]  /*6e40*/  SEL R20, R6, R19, !P0 ;  /* 0x0000001306147207 */ /* 0x000fe40004000000 */
[----:B------:R-:W-:-:S07]  /*6e50*/  SEL R19, R19, R6, !P0 ;  /* 0x0000000613137207 */ /* 0x000fce0004000000 */
.L_x_159:
[----:B------:R-:W-:-:S08]  /*6e60*/  NOP ;  /* 0x0000000000007918 */ /* 0x000fd00000000000 */
[----:B------:R-:W0:-:S00]  /*6e70*/  USETMAXREG.DEALLOC.CTAPOOL 0x28 ;  /* 0x00000028000079c8 */ /* 0x000e0000080e0500 */
[----:B0-----:R-:W-:-:S13]  /*6e80*/  ISETP.NE.AND P0, PT, R0, RZ, PT ;  /* 0x000000ff0000720c */ /* 0x001fda0003f05270 */
[----:B------:R-:W-:Y:S05]  /*6e90*/  @P0 EXIT ;  /* 0x000000000000094d */ /* 0x000fea0003800000 */
[----:B------:R-:W-:Y:S01]  /*6ea0*/  LOP3.LUT P0, RZ, R9, 0xff, RZ, 0xc0, !PT ;  /* 0x000000ff09ff7812 */ /* 0x000fe2000780c0ff */
[----:B------:R-:W-:Y:S02]  /*6eb0*/  IMAD.MOV.U32 R0, RZ, RZ, 0x1 ;  /* 0x00000001ff007424 */ /* 0x000fe400078e00ff */
[----:B------:R-:W-:-:S10]  /*6ec0*/  IMAD.MOV.U32 R12, RZ, RZ, RZ ;  /* 0x000000ffff0c7224 */ /* 0x000fd400078e00ff */
[----:B------:R-:W-:Y:S05]  /*6ed0*/  @!P0 BRA `(.L_x_162) ;  /* 0x0000000c003c8947 */ /* 0x000fea0003800000 */
[----:B------:R-:W0:Y:S01]  /*6ee0*/  LDC R0, c[0x0][0x28c] ;  /* 0x0000a300ff007b82 */ /* 0x000e220000000800 */
[----:B------:R-:W-:Y:S01]  /*6ef0*/  LOP3.LUT P0, RZ, R3, 0x1f, RZ, 0xc0, !PT ;  /* 0x0000001f03ff7812 */ /* 0x000fe2000780c0ff */
[----:B------:R-:W-:Y:S01]  /*6f00*/  ULDC UR5, c[0x0][0x658] ;  /* 0x0001960000057ab9 */ /* 0x000fe20000000800 */
[----:B------:R-:W-:Y:S01]  /*6f10*/  UMOV UR6, 0xffffffff ;  /* 0xffffffff00067882 */ /* 0x000fe20000000000 */
[----:B------:R-:W-:Y:S01]  /*6f20*/  BSSY B0, `(.L_x_162) ;  /* 0x00000ca000007945 */ /* 0x000fe20003800000 */
[----:B------:R-:W-:Y:S01]  /*6f30*/  USHF.L.U32 UR6, UR6, UR5, URZ ;  /* 0x0000000506067299 */ /* 0x000fe2000800063f */
[C---:B------:R-:W-:Y:S01]  /*6f40*/  ISETP.NE.AND P2, PT, R4.reuse, RZ, PT ;  /* 0x000000ff0400720c */ /* 0x040fe20003f45270 */
[----:B------:R-:W-:Y:S01]  /*6f50*/  UMOV UR7, 0x1 ;  /* 0x0000000100077882 */ /* 0x000fe20000000000 */
[----:B------:R-:W-:Y:S01]  /*6f60*/  ISETP.NE.OR P0, PT, R4, RZ, !P0 ;  /* 0x000000ff0400720c */ /* 0x000fe20004705670 */
[----:B------:R-:W-:Y:S01]  /*6f70*/  IMAD.MOV.U32 R13, RZ, RZ, 0x1 ;  /* 0x00000001ff0d7424 */ /* 0x000fe200078e00ff */
[----:B------:R-:W-:Y:S01]  /*6f80*/  LOP3.LUT R11, R18, 0x2, RZ, 0xfc, !PT ;  /* 0x00000002120b7812 */ /* 0x000fe200078efcff */
[----:B------:R-:W-:Y:S01]  /*6f90*/  IMAD.MOV.U32 R12, RZ, RZ, RZ ;  /* 0x000000ffff0c7224 */ /* 0x000fe200078e00ff */
[----:B------:R-:W-:Y:S01]  /*6fa0*/  ULDC UR4, c[0x0][0x600] ;  /* 0x0001800000047ab9 */ /* 0x000fe20000000800 */
[----:B------:R-:W-:-:S02]  /*6fb0*/  USHF.L.U32 UR13, UR7, UR5, URZ ;  /* 0x00000005070d7299 */ /* 0x000fc4000800063f */
[----:B------:R-:W-:Y:S02]  /*6fc0*/  UIADD3 UR4, UR4, -0x1, URZ ;  /* 0xffffffff04047890 */ /* 0x000fe4000fffe03f */
[----:B------:R-:W-:Y:S01]  /*6fd0*/  ULOP3.LUT UR5, URZ, UR6, URZ, 0x33, !UPT ;  /* 0x000000063f057292 */ /* 0x000fe2000f8e333f */
[----:B------:R-:W-:Y:S01]  /*6fe0*/  ULDC.64 UR22, c[0x0][0x198] ;  /* 0x0000660000167ab9 */ /* 0x000fe20000000a00 */
[----:B0-----:R-:W-:-:S05]  /*6ff0*/  VIADD R0, R0, 0x7f ;  /* 0x0000007f00007836 */ /* 0x001fca0000000000 */
[----:B------:R-:W-:-:S04]  /*7000*/  SHF.R.S32.HI R3, RZ, 0x1f, R0 ;  /* 0x0000001fff037819 */ /* 0x000fc80000011400 */
[----:B------:R-:W-:Y:S01]  /*7010*/  LEA.HI R3, R3, R0, RZ, 0x7 ;  /* 0x0000000003037211 */ /* 0x000fe200078f38ff */
[----:B------:R-:W-:-:S03]  /*7020*/  IMAD.MOV.U32 R0, RZ, RZ, 0x1 ;  /* 0x00000001ff007424 */ /* 0x000fc600078e00ff */
[----:B------:R-:W-:-:S05]  /*7030*/  SHF.R.S32.HI R3, RZ, 0x7, R3 ;  /* 0x00000007ff037819 */ /* 0x000fca0000011403 */
[----:B------:R-:W-:-:S07]  /*7040*/  VIADD R10, R3, 0x1 ;  /* 0x00000001030a7836 */ /* 0x000fce0000000000 */
.L_x_174:
[----:B------:R-:W-:-:S03]  /*7050*/  UMOV UR6, 0xffffffff ;  /* 0xffffffff00067882 */ /* 0x000fc60000000000 */
[----:B------:R-:W-:Y:S05]  /*7060*/  BRA.DIV UR6, `(.L_x_163) ;  /* 0x0000000e06a07947 */ /* 0x000fea000b800000 */
[----:B------:R-:W-:-:S13]  /*7070*/  ELECT P6, URZ, PT ;  /* 0x00000000003f782f */ /* 0x000fda00038c0000 */
.L_x_184:
[----:B------:R-:W0:Y:S01]  /*7080*/  LDC R4, c[0x0][0x28c] ;  /* 0x0000a300ff047b82 */ /* 0x000e220000000800 */
[----:B------:R-:W-:Y:S01]  /*7090*/  BSSY B1, `(.L_x_164) ;  /* 0x0000041000017945 */ /* 0x000fe20003800000 */
[----:B0-----:R-:W-:-:S13]  /*70a0*/  ISETP.LT.OR P6, PT, R4, 0x1, !P6 ;  /* 0x000000010400780c */ /* 0x001fda00077c1670 */
[----:B------:R-:W-:Y:S05]  /*70b0*/  @P6 BRA `(.L_x_165) ;  /* 0x0000000000f86947 */ /* 0x000fea0003800000 */
[----:B------:R-:W-:Y:S02]  /*70c0*/  IMAD.SHL.U32 R19, R19, 0x80, RZ ;  /* 0x0000008013137824 */ /* 0x000fe400078e00ff */
[----:B------:R-:W-:Y:S02]  /*70d0*/  IMAD.SHL.U32 R20, R20, 0x80, RZ ;  /* 0x0000008014147824 */ /* 0x000fe400078e00ff */
[----:B------:R-:W-:Y:S02]  /*70e0*/  IMAD.MOV.U32 R21, RZ, RZ, RZ ;  /* 0x000000ffff157224 */ /* 0x000fe400078e00ff */
[----:B------:R-:W-:Y:S02]  /*70f0*/  IMAD.MOV.U32 R4, RZ, RZ, R10 ;  /* 0x000000ffff047224 */ /* 0x000fe400078e000a */
[----:B------:R-:W-:Y:S02]  /*7100*/  IMAD.MOV.U32 R5, RZ, RZ, R0 ;  /* 0x000000ffff057224 */ /* 0x000fe400078e0000 */
[----:B------:R-:W-:-:S07]  /*7110*/  IMAD.MOV.U32 R6, RZ, RZ, R12 ;  /* 0x000000ffff067224 */ /* 0x000fce00078e000c */
.L_x_169:
[----:B------:R-:W0:Y:S01]  /*7120*/  S2R R14, SR_CgaCtaId ;  /* 0x00000000000e7919 */ /* 0x000e220000008800 */
[----:B------:R-:W-:Y:S01]  /*7130*/  MOV R7, 0x400 ;  /* 0x0000040000077802 */ /* 0x000fe20000000f00 */
[----:B------:R-:W1:Y:S03]  /*7140*/  @!P2 LDC R9, c[0x0][0x500] ;  /* 0x00014000ff09ab82 */ /* 0x000e660000000800 */
[----:B0-----:R-:W-:Y:S02]  /*7150*/  LEA R15, R14, R7, 0x18 ;  /* 0x000000070e0f7211 */ /* 0x001fe400078ec0ff */
[----:B------:R-:W-:-:S03]  /*7160*/  SHF.L.U32 R7, R5, 0x1f, RZ ;  /* 0x0000001f05077819 */ /* 0x000fc600000006ff */
[----:B------:R-:W-:-:S04]  /*7170*/  IMAD R14, R6, 0x8, R15 ;  /* 0x00000008060e7824 */ /* 0x000fc800078e020f */
[----:B------:R-:W0:Y:S02]  /*7180*/  SYNCS.PHASECHK.TRANS64.TRYWAIT P1, [R14+URZ+0x18], R7 ;  /* 0x000018070e0075a7 */ /* 0x000e24000802017f */
[----:B01----:R-:W-:Y:S05]  /*7190*/  @!P1 BRA `(.L_x_166) ;  /* 0x0000000c00749947 */ /* 0x003fea0003800000 */
.L_x_185:
[----:B0-----:R-:W-:Y:S01]  /*71a0*/  PRMT R7, R11, 0x9910, RZ ;  /* 0x000099100b077816 */ /* 0x001fe200000000ff */
[----:B------:R0:W-:Y:S03]  /*71b0*/  @!P2 SYNCS.ARRIVE.TRANS64 RZ, [R14+URZ], R9 ;  /* 0x000000090effa9a7 */ /* 0x0001e6000800003f */
[----:B------:R-:W-:-:S13]  /*71c0*/  ISETP.NE.AND P1, PT, R7, 0x2, PT ;  /* 0x000000020700780c */ /* 0x000fda0003f25270 */
[----:B0-----:R-:W-:Y:S05]  /*71d0*/  @P1 BRA `(.L_x_167) ;  /* 0x0000000000041947 */ /* 0x001fea0003800000 */
[----:B------:R-:W-:Y:S01]  /*71e0*/  BPT.TRAP 0x1 ;  /* 0x000000040000795c */ /* 0x000fe20000300000 */
.L_x_167:
[----:B------:R-:W-:Y:S05]  /*71f0*/  @P0 BRA `(.L_x_168) ;  /* 0x0000000000040947 */ /* 0x000fea0003800000 */
[----:B------:R-:W-:Y:S01]  /*7200*/  BPT.TRAP 0x1 ;  /* 0x000000040000795c */ /* 0x000fe20000300000 */
.L_x_168:
[----:B------:R-:W-:Y:S01]  /*7210*/  IMAD R15, R6, 0x8000, R15 ;  /* 0x00008000060f7824 */ /* 0x000fe200078e020f */
[----:B------:R-:W-:Y:S01]  /*7220*/  R2UR UR34, R21 ;  /* 0x00000000152272ca */ /* 0x000fe200000e0000 */
[----:B------:R-:W-:Y:S01]  /*7230*/  VIADD R4, R4, 0xffffffff ;  /* 0xffffffff04047836 */ /* 0x000fe20000000000 */
[----:B------:R-:W-:Y:S01]  /*7240*/  R2UR UR33, R14 ;  /* 0x000000000e2172ca */ /* 0x000fe200000e0000 */
[----:B------:R-:W-:Y:S01]  /*7250*/  UIADD3 UR6, UP0, UR22, 0xf0, URZ ;  /* 0x000000f016067890 */ /* 0x000fe2000ff1e03f */
[----:B------:R-:W-:Y:S01]  /*7260*/  R2UR UR8, R15 ;  /* 0x000000000f0872ca */ /* 0x000fe200000e0000 */
[----:B------:R-:W-:Y:S01]  /*7270*/  UIADD3 UR30, UP1, UR22, 0x1f0, URZ ;  /* 0x000001f0161e7890 */ /* 0x000fe2000ff3e03f */
[----:B------:R-:W-:Y:S01]  /*7280*/  R2UR UR35, R19 ;  /* 0x00000000132372ca */ /* 0x000fe200000e0000 */
[----:B------:R-:W-:Y:S01]  /*7290*/  UIADD3.X UR7, URZ, UR23, URZ, UP0, !UPT ;  /* 0x000000173f077290 */ /* 0x000fe200087fe43f */
[----:B------:R-:W-:Y:S01]  /*72a0*/  R2UR UR36, R8 ;  /* 0x00000000082472ca */ /* 0x000fe200000e0000 */
[----:B------:R-:W-:Y:S01]  /*72b0*/  UIADD3.X UR31, URZ, UR23, URZ, UP1, !UPT ;  /* 0x000000173f1f7290 */ /* 0x000fe20008ffe43f */
[----:B------:R-:W-:Y:S01]  /*72c0*/  R2UR UR19, R20 ;  /* 0x00000000141372ca */ /* 0x000fe200000e0000 */
[----:B------:R-:W-:Y:S01]  /*72d0*/  VIADD R6, R6, 0x1 ;  /* 0x0000000106067836 */ /* 0x000fe20000000000 */
[----:B------:R-:W-:Y:S01]  /*72e0*/  ISETP.GT.AND P3, PT, R4, 0x1, PT ;  /* 0x000000010400780c */ /* 0x000fe20003f64270 */
[----:B------:R-:W-:Y:S01]  /*72f0*/  UIADD3 UR26, UR34, 0x40, URZ ;  /* 0x00000040221a7890 */ /* 0x000fe2000fffe03f */
[----:B------:R-:W-:Y:S01]  /*7300*/  VIADD R21, R21, 0x80 ;  /* 0x0000008015157836 */ /* 0x000fe20000000000 */
[----:B------:R-:W-:Y:S01]  /*7310*/  UMOV UR14, 0x0 ;  /* 0x00000000000e7882 */ /* 0x000fe20000000000 */
[----:B------:R-:W-:Y:S01]  /*7320*/  UMOV UR15, 0x10000000 ;  /* 0x10000000000f7882 */ /* 0x000fe20000000000 */
[----:B------:R-:W-:Y:S01]  /*7330*/  UIADD3 UR32, UR8, 0x100, URZ ;  /* 0x0000010008207890 */ /* 0x000fe2000fffe03f */
[----:B------:R-:W-:Y:S01]  /*7340*/  ISETP.NE.AND P1, PT, R6, 0x3, PT ;  /* 0x000000030600780c */ /* 0x000fe20003f25270 */
[----:B------:R-:W-:-:S02]  /*7350*/  UIADD3 UR24, UR8, 0x4100, URZ ;  /* 0x0000410008187890 */ /* 0x000fc4000fffe03f */
[----:B------:R-:W-:Y:S01]  /*7360*/  UIADD3 UR16, UR8, 0x18100, URZ ;  /* 0x0001810008107890 */ /* 0x000fe2000fffe03f */
[----:B------:R-:W-:Y:S01]  /*7370*/  SEL R14, RZ, 0x1, P1 ;  /* 0x00000001ff0e7807 */ /* 0x000fe20000800000 */
[----:B------:R-:W-:Y:S01]  /*7380*/  UIADD3 UR8, UR8, 0x1c100, URZ ;  /* 0x0001c10008087890 */ /* 0x000fe2000fffe03f */
[----:B------:R-:W-:Y:S01]  /*7390*/  SEL R6, R6, RZ, P1 ;  /* 0x000000ff06067207 */ /* 0x000fe20000800000 */
[----:B------:R-:W-:Y:S01]  /*73a0*/  UMOV UR25, UR33 ;  /* 0x0000002100197c82 */ /* 0x000fe20008000000 */
[----:B------:R-:W-:Y:S01]  /*73b0*/  UMOV UR27, UR35 ;  /* 0x00000023001b7c82 */ /* 0x000fe20008000000 */
[----:B------:R-:W-:Y:S01]  /*73c0*/  UMOV UR28, UR36 ;  /* 0x00000024001c7c82 */ /* 0x000fe20008000000 */
[----:B------:R-:W-:Y:S01]  /*73d0*/  UMOV UR17, UR33 ;  /* 0x0000002100117c82 */ /* 0x000fe20008000000 */
[----:B------:R-:W-:Y:S01]  /*73e0*/  UMOV UR18, UR34 ;  /* 0x0000002200127c82 */ /* 0x000fe20008000000 */
[----:B------:R-:W-:Y:S01]  /*73f0*/  UMOV UR20, UR36 ;  /* 0x0000002400147c82 */ /* 0x000fe20008000000 */
[----:B------:R0:W-:Y:S01]  /*7400*/  UTMALDG.3D [UR32], [UR6], desc[UR14] ;  /* 0x00000e20060075b4 */ /* 0x0001e20008011000 */
[----:B------:R-:W-:Y:S01]  /*7410*/  UMOV UR9, UR33 ;  /* 0x0000002100097c82 */ /* 0x000fe20008000000 */
[----:B------:R-:W-:Y:S01]  /*7420*/  UMOV UR11, UR19 ;  /* 0x00000013000b7c82 */ /* 0x000fe20008000000 */
[----:B------:R-:W-:Y:S01]  /*7430*/  UMOV UR12, UR36 ;  /* 0x00000024000c7c82 */ /* 0x000fe20008000000 */
[----:B------:R-:W-:Y:S01]  /*7440*/  UMOV UR10, UR26 ;  /* 0x0000001a000a7c82 */ /* 0x000fe20008000000 */
[----:B------:R-:W-:Y:S01]  /*7450*/  LOP3.LUT R5, R5, R14, RZ, 0x3c, !PT ;  /* 0x0000000e05057212 */ /* 0x000fe200078e3cff */
[----:B------:R0:W-:Y:S01]  /*7460*/  UTMALDG.3D [UR24], [UR6], desc[UR14] ;  /* 0x00000e18060075b4 */ /* 0x0001e20008011000 */
[----:B------:R0:W-:Y:S01]  /*7470*/  UTMALDG.3D [UR16], [UR30], desc[UR14] ;  /* 0x00000e101e0075b4 */ /* 0x0001e20008011000 */
[----:B------:R0:W-:Y:S02]  /*7480*/  UTMALDG.3D [UR8], [UR30], desc[UR14] ;  /* 0x00000e081e0075b4 */ /* 0x0001e40008011000 */
[----:B0-----:R-:W-:Y:S05]  /*7490*/  @P3 BRA `(.L_x_169) ;  /* 0xfffffffc00203947 */ /* 0x001fea000383ffff */
.L_x_165:
[----:B------:R-:W-:Y:S05]  /*74a0*/  BSYNC B1 ;  /* 0x0000000000017941 */ /* 0x000fea0003800000 */
.L_x_164:
[----:B------:R-:W-:Y:S01]  /*74b0*/  LOP3.LUT P3, RZ, R13, 0xff, RZ, 0xc0, !PT ;  /* 0x000000ff0dff7812 */ /* 0x000fe2000786c0ff */
[----:B------:R-:W-:Y:S01]  /*74c0*/  IMAD.IADD R12, R3, 0x1, R12 ;  /* 0x00000001030c7824 */ /* 0x000fe200078e020c */
[----:B------:R-:W-:Y:S01]  /*74d0*/  IADD3 R16, P4, R16, UR38, RZ ;  /* 0x0000002610107c10 */ /* 0x000fe2000ff9e0ff */
[----:B------:R-:W-:Y:S01]  /*74e0*/  ULDC.64 UR6, c[0x0][0x650] ;  /* 0x0001940000067ab9 */ /* 0x000fe20000000a00 */
[----:B------:R-:W-:Y:S01]  /*74f0*/  BSSY B1, `(.L_x_170) ;  /* 0x000006a000017945 */ /* 0x000fe20003800000 */
[----:B------:R-:W-:Y:S01]  /*7500*/  IMAD.MOV.U32 R19, RZ, RZ, -0x1 ;  /* 0xffffffffff137424 */ /* 0x000fe200078e00ff */
[----:B------:R-:W-:Y:S01]  /*7510*/  ISETP.GT.U32.AND P1, PT, R12, 0x2, PT ;  /* 0x000000020c00780c */ /* 0x000fe20003f24070 */
[----:B------:R-:W-:Y:S01]  /*7520*/  IMAD.MOV.U32 R20, RZ, RZ, -0x1 ;  /* 0xffffffffff147424 */ /* 0x000fe200078e00ff */
[----:B------:R-:W-:Y:S01]  /*7530*/  IADD3.X R17, R17, UR41, RZ, P4, !PT ;  /* 0x0000002911117c10 */ /* 0x000fe2000a7fe4ff */
[----:B------:R-:W-:Y:S01]  /*7540*/  IMAD.MOV.U32 R8, RZ, RZ, -0x1 ;  /* 0xffffffffff087424 */ /* 0x000fe200078e00ff */
[----:B------:R-:W-:-:S02]  /*7550*/  ISETP.LT.U32.AND P1, PT, R3, 0x3, P1 ;  /* 0x000000030300780c */ /* 0x000fc40000f21070 */
[----:B------:R-:W-:Y:S01]  /*7560*/  PRMT R13, RZ, 0x7610, R13 ;  /* 0x00007610ff0d7816 */ /* 0x000fe2000000000d */
[----:B------:R-:W0:Y:S01]  /*7570*/  @P3 S2R R5, SR_CgaCtaId ;  /* 0x0000000000053919 */ /* 0x000e220000008800 */
[----:B------:R-:W-:-:S04]  /*7580*/  @P3 MOV R4, 0x400 ;  /* 0x0000040000043802 */ /* 0x000fc80000000f00 */
[----:B0-----:R-:W-:Y:S01]  /*7590*/  @P3 LEA R6, R5, R4, 0x18 ;  /* 0x0000000405063211 */ /* 0x001fe200078ec0ff */
[----:B------:R-:W-:-:S03]  /*75a0*/  IMAD.WIDE.U32 R4, R12, -0x55555555, RZ ;  /* 0xaaaaaaab0c047825 */ /* 0x000fc600078e00ff */
[----:B------:R0:W-:Y:S01]  /*75b0*/  @P3 SYNCS.ARRIVE.TRANS64.A1T0 RZ, [R6+URZ+0x48], RZ ;  /* 0x000048ff06ff39a7 */ /* 0x0001e2000810003f */
[----:B------:R-:W-:Y:S02]  /*75c0*/  ISETP.GE.U32.AND P3, PT, R3, 0x3, PT ;  /* 0x000000030300780c */ /* 0x000fe40003f66070 */
[----:B------:R-:W-:Y:S02]  /*75d0*/  SHF.R.U32.HI R7, RZ, 0x1, R5 ;  /* 0x00000001ff077819 */ /* 0x000fe40000011605 */
[----:B------:R-:W-:Y:S02]  /*75e0*/  SEL R5, RZ, 0x1, !P1 ;  /* 0x00000001ff057807 */ /* 0x000fe40004800000 */
[----:B------:R-:W-:Y:S01]  /*75f0*/  ISETP.GE.U32.AND P1, PT, R16, UR6, PT ;  /* 0x0000000610007c0c */ /* 0x000fe2000bf26070 */
[----:B------:R-:W-:Y:S01]  /*7600*/  IMAD R12, R7, -0x3, R12 ;  /* 0xfffffffd070c7824 */ /* 0x000fe200078e020c */
[----:B------:R-:W-:Y:S02]  /*7610*/  LOP3.LUT R0, R0, R5, RZ, 0x3c, !PT ;  /* 0x0000000500007212 */ /* 0x000fe400078e3cff */
[----:B------:R-:W-:-:S02]  /*7620*/  ISETP.GE.U32.AND.EX P1, PT, R17, UR7, PT, P1 ;  /* 0x0000000711007c0c */ /* 0x000fc4000bf26110 */
[----:B------:R-:W-:Y:S02]  /*7630*/  PRMT R4, RZ, 0x7610, R4 ;  /* 0x00007610ff047816 */ /* 0x000fe40000000004 */
[----:B------:R-:W-:-:S09]  /*7640*/  @P3 LOP3.LUT R0, R0, 0x1, R7, 0x78, !PT ;  /* 0x0000000100003812 */ /* 0x000fd200078e7807 */
[----:B0-----:R-:W-:Y:S05]  /*7650*/  @P1 BRA `(.L_x_171) ;  /* 0x00000004004c1947 */ /* 0x001fea0003800000 */
[----:B------:R-:W-:Y:S01]  /*7660*/  ULDC.64 UR6, c[0x0][0x628] ;  /* 0x00018a0000067ab9 */ /* 0x000fe20000000a00 */
[----:B------:R-:W0:Y:S01]  /*7670*/  S2R R15, SR_CTAID.X ;  /* 0x00000000000f7919 */ /* 0x000e220000002500 */
[----:B------:R-:W-:Y:S01]  /*7680*/  ISETP.NE.U32.AND P1, PT, RZ, UR6, PT ;  /* 0x00000006ff007c0c */ /* 0x000fe2000bf25070 */
[----:B------:R-:W-:Y:S01]  /*7690*/  ULDC UR9, c[0x0][0x630] ;  /* 0x00018c0000097ab9 */ /* 0x000fe20000000800 */
[----:B------:R-:W-:Y:S01]  /*76a0*/  IMAD.MOV.U32 R4, RZ, RZ, R16 ;  /* 0x000000ffff047224 */ /* 0x000fe200078e0010 */
[----:B------:R-:W1:Y:S01]  /*76b0*/  S2R R14, SR_CTAID.Y ;  /* 0x00000000000e7919 */ /* 0x000e620000002600 */
[----:B------:R-:W-:Y:S01]  /*76c0*/  ISETP.NE.AND.EX P1, PT, RZ, UR7, PT, P1 ;  /* 0x00000007ff007c0c */ /* 0x000fe2000bf25310 */
[----:B------:R-:W-:-:S12]  /*76d0*/  IMAD.MOV.U32 R5, RZ, RZ, R17 ;  /* 0x000000ffff057224 */ /* 0x000fd800078e0011 */
[----:B------:R-:W-:Y:S05]  /*76e0*/  @!P1 BRA `(.L_x_172) ;  /* 0x0000000000289947 */ /* 0x000fea0003800000 */
[----:B------:R-:W-:Y:S02]  /*76f0*/  ULDC UR8, c[0x0][0x634] ;  /* 0x00018d0000087ab9 */ /* 0x000fe40000000800 */
[----:B------:R-:W-:-:S05]  /*7700*/  IADD3 R9, P1, R16, UR8, RZ ;  /* 0x0000000810097c10 */ /* 0x000fca000ff3e0ff */
[----:B------:R-:W-:-:S04]  /*7710*/  IMAD.X R19, RZ, RZ, R17, P1 ;  /* 0x000000ffff137224 */ /* 0x000fc800008e0611 */
[----:B------:R-:W-:-:S04]  /*7720*/  IMAD.WIDE.U32 R6, R19, UR6, RZ ;  /* 0x0000000613067c25 */ /* 0x000fc8000f8e00ff */
[----:B------:R-:W-:-:S04]  /*7730*/  IMAD.WIDE.U32 R6, P1, R9, UR7, R6 ;  /* 0x0000000709067c25 */ /* 0x000fc8000f820006 */
[----:B------:R-:W-:-:S04]  /*7740*/  IMAD.WIDE.U32 R8, R9, UR6, RZ ;  /* 0x0000000609087c25 */ /* 0x000fc8000f8e00ff */
[----:B------:R-:W-:Y:S01]  /*7750*/  IMAD.X R5, RZ, RZ, RZ, P1 ;  /* 0x000000ffff057224 */ /* 0x000fe200008e06ff */
[----:B------:R-:W-:Y:S01]  /*7760*/  IADD3 RZ, P1, R9, R6, RZ ;  /* 0x0000000609ff7210 */ /* 0x000fe20007f3e0ff */
[----:B------:R-:W-:-:S04]  /*7770*/  IMAD.MOV.U32 R4, RZ, RZ, R7 ;  /* 0x000000ffff047224 */ /* 0x000fc800078e0007 */
[----:B------:R-:W-:-:S08]  /*7780*/  IMAD.WIDE.U32.X R4, R19, UR7, R4, P1 ;  /* 0x0000000713047c25 */ /* 0x000fd000088e0404 */
.L_x_172:
[--C-:B------:R-:W-:Y:S01]  /*7790*/  SHF.R.U64 R8, R4, UR9, R5.reuse ;  /* 0x0000000904087c19 */ /* 0x100fe20008001205 */
[----:B------:R-:W-:Y:S01]  /*77a0*/  ULDC.64 UR6, c[0x0][0x620] ;  /* 0x0001880000067ab9 */ /* 0x000fe20000000a00 */
[----:B------:R-:W-:Y:S01]  /*77b0*/  SHF.R.U32.HI R4, RZ, UR9, R5 ;  /* 0x00000009ff047c19 */ /* 0x000fe20008011605 */
[----:B------:R-:W2:Y:S01]  /*77c0*/  LDC R24, c[0x0][0x144] ;  /* 0x00005100ff187b82 */ /* 0x000ea20000000800 */
[----:B------:R-:W-:Y:S01]  /*77d0*/  IADD3 R7, P1, RZ, -R8, RZ ;  /* 0x80000008ff077210 */ /* 0x000fe20007f3e0ff */
[----:B------:R-:W-:Y:S01]  /*77e0*/  ULDC.64 UR10, c[0x0][0x640] ;  /* 0x00019000000a7ab9 */ /* 0x000fe20000000a00 */
[----:B0-----:R-:W-:Y:S01]  /*77f0*/  I2FP.F32.U32 R9, R15 ;  /* 0x0000000f00097245 */ /* 0x001fe20000201000 */
[----:B------:R-:W-:Y:S02]  /*7800*/  ULDC UR8, c[0x0][0x608] ;  /* 0x0001820000087ab9 */ /* 0x000fe40000000800 */
[----:B------:R-:W-:Y:S01]  /*7810*/  IMAD.X R4, RZ, RZ, ~R4, P1 ;  /* 0x000000ffff047224 */ /* 0x000fe200008e0e04 */
[----:B------:R-:W-:Y:S01]  /*7820*/  ISETP.NE.U32.AND P1, PT, RZ, UR10, PT ;  /* 0x0000000aff007c0c */ /* 0x000fe2000bf25070 */
[----:B------:R-:W0:Y:S02]  /*7830*/  LDC R21, c[0x0][0x148] ;  /* 0x00005200ff157b82 */ /* 0x000e240000000800 */
[----:B------:R-:W-:Y:S01]  /*7840*/  IMAD R6, R4, UR6, RZ ;  /* 0x0000000604067c24 */ /* 0x000fe2000f8e02ff */
[----:B------:R-:W-:Y:S01]  /*7850*/  ISETP.NE.AND.EX P1, PT, RZ, UR11, PT, P1 ;  /* 0x0000000bff007c0c */ /* 0x000fe2000bf25310 */
[----:B------:R-:W-:Y:S01]  /*7860*/  IMAD.WIDE.U32 R4, R7, UR6, R16 ;  /* 0x0000000607047c25 */ /* 0x000fe2000f8e0010 */
[----:B------:R-:W-:-:S03]  /*7870*/  ULDC UR6, c[0x0][0x150] ;  /* 0x0000540000067ab9 */ /* 0x000fc60000000800 */
[----:B------:R-:W-:Y:S02]  /*7880*/  IMAD R7, R7, UR7, R6 ;  /* 0x0000000707077c24 */ /* 0x000fe4000f8e0206 */
[----:B------:R-:W-:Y:S01]  /*7890*/  FMUL R6, R9, UR6 ;  /* 0x0000000609067c20 */ /* 0x000fe20008400000 */
[----:B------:R-:W-:Y:S01]  /*78a0*/  ULDC UR6, c[0x0][0x618] ;  /* 0x0001860000067ab9 */ /* 0x000fe20000000800 */
[----:B------:R-:W-:Y:S01]  /*78b0*/  ULDC UR7, c[0x0][0x154] ;  /* 0x0000550000077ab9 */ /* 0x000fe20000000800 */
[----:B------:R-:W-:-:S03]  /*78c0*/  IMAD.IADD R5, R5, 0x1, R7 ;  /* 0x0000000105057824 */ /* 0x000fc600078e0207 */
[----:B------:R-:W3:Y:S02]  /*78d0*/  F2I.U32.TRUNC.NTZ R6, R6 ;  /* 0x0000000600067305 */ /* 0x000ee4000020f000 */
[----:B------:R-:W-:Y:S02]  /*78e0*/  SHF.R.U64 R9, R4, UR6, R5 ;  /* 0x0000000604097c19 */ /* 0x000fe40008001205 */
[----:B-1----:R-:W-:-:S05]  /*78f0*/  I2FP.F32.U32 R4, R14 ;  /* 0x0000000e00047245 */ /* 0x002fca0000201000 */
[----:B------:R-:W-:Y:S01]  /*7900*/  FMUL R22, R4, UR7 ;  /* 0x0000000704167c20 */ /* 0x000fe20008400000 */
[----:B------:R-:W-:Y:S01]  /*7910*/  SHF.R.U32.HI R4, RZ, UR6, R5 ;  /* 0x00000006ff047c19 */ /* 0x000fe20008011605 */
[----:B------:R-:W-:-:S03]  /*7920*/  ULDC UR6, c[0x0][0x658] ;  /* 0x0001960000067ab9 */ /* 0x000fc60000000800 */
[--C-:B------:R-:W-:Y:S01]  /*7930*/  SHF.R.U64 R20, R9, UR8, R4.reuse ;  /* 0x0000000809147c19 */ /* 0x100fe20008001204 */
[----:B------:R-:W1:Y:S01]  /*7940*/  F2I.U32.TRUNC.NTZ R22, R22 ;  /* 0x0000001600167305 */ /* 0x000e62000020f000 */
[----:B------:R-:W-:Y:S01]  /*7950*/  SHF.R.U32.HI R5, RZ, UR8, R4 ;  /* 0x00000008ff057c19 */ /* 0x000fe20008011604 */
[----:B---3--:R-:W-:-:S03]  /*7960*/  IMAD.MOV R6, RZ, RZ, -R6 ;  /* 0x000000ffff067224 */ /* 0x008fc600078e0a06 */
[----:B------:R-:W-:Y:S01]  /*7970*/  SHF.R.U64 R19, R20, UR6, R5 ;  /* 0x0000000614137c19 */ /* 0x000fe20008001205 */
[----:B--2---:R-:W-:Y:S01]  /*7980*/  IMAD R15, R24, R6, R15 ;  /* 0x00000006180f7224 */ /* 0x004fe200078e020f */
[----:B------:R-:W-:-:S03]  /*7990*/  SHF.R.U32.HI R23, RZ, UR6, R5 ;  /* 0x00000006ff177c19 */ /* 0x000fc60008011605 */
[----:B------:R-:W-:Y:S02]  /*79a0*/  IMAD.MOV.U32 R4, RZ, RZ, R19 ;  /* 0x000000ffff047224 */ /* 0x000fe400078e0013 */
[----:B------:R-:W-:Y:S01]  /*79b0*/  IMAD.MOV.U32 R5, RZ, RZ, R23 ;  /* 0x000000ffff057224 */ /* 0x000fe200078e0017 */
[----:B-1----:R-:W-:Y:S06]  /*79c0*/  @!P1 BRA `(.L_x_173) ;  /* 0x0000000000289947 */ /* 0x002fec0003800000 */
[----:B------:R-:W-:Y:S02]  /*79d0*/  ULDC UR6, c[0x0][0x64c] ;  /* 0x0001930000067ab9 */ /* 0x000fe40000000800 */
[----:B------:R-:W-:-:S05]  /*79e0*/  IADD3 R5, P1, R19, UR6, RZ ;  /* 0x0000000613057c10 */ /* 0x000fca000ff3e0ff */
[----:B------:R-:W-:-:S04]  /*79f0*/  IMAD.X R23, RZ, RZ, R23, P1 ;  /* 0x000000ffff177224 */ /* 0x000fc800008e0617 */
[----:B------:R-:W-:-:S04]  /*7a00*/  IMAD.WIDE.U32 R6, R23, UR10, RZ ;  /* 0x0000000a17067c25 */ /* 0x000fc8000f8e00ff */
[----:B------:R-:W-:-:S04]  /*7a10*/  IMAD.WIDE.U32 R6, P1, R5, UR11, R6 ;  /* 0x0000000b05067c25 */ /* 0x000fc8000f820006 */
[----:B------:R-:W-:-:S04]  /*7a20*/  IMAD.WIDE.U32 R4, R5, UR10, RZ ;  /* 0x0000000a05047c25 */ /* 0x000fc8000f8e00ff */
[----:B------:R-:W-:Y:S01]  /*7a30*/  IMAD.MOV.U32 R4, RZ, RZ, R7 ;  /* 0x000000ffff047224 */ /* 0x000fe200078e0007 */
[----:B------:R-:W-:Y:S01]  /*7a40*/  IADD3 RZ, P3, R5, R6, RZ ;  /* 0x0000000605ff7210 */ /* 0x000fe20007f7e0ff */
[----:B------:R-:W-:-:S04]  /*7a50*/  IMAD.X R5, RZ, RZ, RZ, P1 ;  /* 0x000000ffff057224 */ /* 0x000fc800008e06ff */
[----:B------:R-:W-:-:S08]  /*7a60*/  IMAD.WIDE.U32.X R4, R23, UR11, R4, P3 ;  /* 0x0000000b17047c25 */ /* 0x000fd000098e0404 */
.L_x_173:
[----:B------:R-:W-:Y:S01]  /*7a70*/  ISETP.NE.AND P1, PT, R2, 0x1, PT ;  /* 0x000000010200780c */ /* 0x000fe20003f25270 */
[----:B------:R-:W-:Y:S01]  /*7a80*/  ULDC UR6, c[0x0][0x648] ;  /* 0x0001920000067ab9 */ /* 0x000fe20000000800 */
[----:B------:R-:W-:Y:S01]  /*7a90*/  LOP3.LUT R20, R20, UR5, RZ, 0xc0, !PT ;  /* 0x0000000514147c12 */ /* 0x000fe2000f8ec0ff */
[----:B------:R-:W-:Y:S01]  /*7aa0*/  IMAD.MOV R22, RZ, RZ, -R22 ;  /* 0x000000ffff167224 */ /* 0x000fe200078e0a16 */
[----:B------:R-:W-:Y:S01]  /*7ab0*/  SHF.R.U64 R5, R4, UR6, R5 ;  /* 0x0000000604057c19 */ /* 0x000fe20008001205 */
[----:B------:R-:W-:Y:S01]  /*7ac0*/  ULDC UR6, c[0x0][0x638] ;  /* 0x00018e0000067ab9 */ /* 0x000fe20000000800 */
[----:B------:R-:W-:Y:S01]  /*7ad0*/  LOP3.LUT R6, R9, UR4, RZ, 0xc0, !PT ;  /* 0x0000000409067c12 */ /* 0x000fe2000f8ec0ff */
[----:B------:R-:W-:Y:S02]  /*7ae0*/  ULDC UR7, c[0x0][0x610] ;  /* 0x0001840000077ab9 */ /* 0x000fe40000000800 */
[----:B------:R-:W-:Y:S02]  /*7af0*/  IMAD.MOV R4, RZ, RZ, -R5 ;  /* 0x000000ffff047224 */ /* 0x000fe400078e0a05 */
[----:B------:R-:W-:-:S02]  /*7b00*/  IMAD R20, R5, UR13, R20 ;  /* 0x0000000d05147c24 */ /* 0x000fc4000f8e0214 */
[----:B0-----:R-:W-:Y:S02]  /*7b10*/  @P1 IMAD R15, R21, R22, R14 ;  /* 0x00000016150f1224 */ /* 0x001fe400078e020e */
[----:B------:R-:W-:Y:S01]  /*7b20*/  IMAD R19, R4, UR6, R19 ;  /* 0x0000000604137c24 */ /* 0x000fe2000f8e0213 */
[----:B------:R-:W-:Y:S01]  /*7b30*/  ULDC UR6, c[0x0][0x600] ;  /* 0x0001800000067ab9 */ /* 0x000fe20000000800 */
[----:B------:R-:W-:Y:S02]  /*7b40*/  IMAD R15, R20, UR7, R15 ;  /* 0x00000007140f7c24 */ /* 0x000fe4000f8e020f */
[----:B------:R-:W-:Y:S02]  /*7b50*/  IMAD R6, R19, UR6, R6 ;  /* 0x0000000613067c24 */ /* 0x000fe4000f8e0206 */
[----:B------:R-:W-:-:S03]  /*7b60*/  IMAD.MOV.U32 R4, RZ, RZ, 0x1 ;  /* 0x00000001ff047424 */ /* 0x000fc600078e00ff */
[----:B------:R-:W-:Y:S02]  /*7b70*/  SEL R20, R6, R15, !P1 ;  /* 0x0000000f06147207 */ /* 0x000fe40004800000 */
[----:B------:R-:W-:-:S07]  /*7b80*/  SEL R19, R15, R6, !P1 ;  /* 0x000000060f137207 */ /* 0x000fce0004800000 */
.L_x_171:
[----:B------:R-:W-:Y:S05]  /*7b90*/  BSYNC B1 ;  /* 0x0000000000017941 */ /* 0x000fea0003800000 */
.L_x_170:
[----:B------:R-:W-:-:S13]  /*7ba0*/  LOP3.LUT P1, RZ, R4, 0xff, RZ, 0xc0, !PT ;  /* 0x000000ff04ff7812 */ /* 0x000fda000782c0ff */
[----:B------:R-:W-:Y:S05]  /*7bb0*/  @P1 BRA `(.L_x_174) ;  /* 0xfffffff400241947 */ /* 0x000fea000383ffff */
[----:B------:R-:W-:Y:S05]  /*7bc0*/  BSYNC B0 ;  /* 0x0000000000007941 */ /* 0x000fea0003800000 */
.L_x_162:
[----:B------:R-:W-:-:S03]  /*7bd0*/  UMOV UR6, 0xffffffff ;  /* 0xffffffff00067882 */ /* 0x000fc60000000000 */
[----:B------:R-:W-:Y:S05]  /*7be0*/  BRA.DIV UR6, `(.L_x_175) ;  /* 0x0000000206f47947 */ /* 0x000fea000b800000 */
[----:B------:R-:W-:-:S13]  /*7bf0*/  ELECT P6, URZ, PT ;  /* 0x00000000003f782f */ /* 0x000fda00038c0000 */
.L_x_188:
[----:B------:R-:W-:Y:S04]  /*7c00*/  BSSY B0, `(.L_x_176) ;  /* 0x0000022000007945 */ /* 0x000fe80003800000 */
[----:B------:R-:W-:Y:S05]  /*7c10*/  @!P6 BRA `(.L_x_177) ;  /* 0x000000000080e947 */ /* 0x000fea0003800000 */
[----:B------:R-:W-:-:S04]  /*7c20*/  LOP3.LUT R18, R18, 0x2, RZ, 0xfc, !PT ;  /* 0x0000000212127812 */ /* 0x000fc800078efcff */
[----:B------:R-:W-:-:S13]  /*7c30*/  ISETP.NE.AND P0, PT, R18, 0x3, PT ;  /* 0x000000031200780c */ /* 0x000fda0003f05270 */
[----:B------:R-:W-:Y:S05]  /*7c40*/  @!P0 BRA `(.L_x_178) ;  /* 0x0000000000048947 */ /* 0x000fea0003800000 */
[----:B------:R-:W-:Y:S01]  /*7c50*/  BPT.TRAP 0x1 ;  /* 0x000000040000795c */ /* 0x000fe20000300000 */
.L_x_178:
[----:B------:R-:W0:Y:S01]  /*7c60*/  S2R R3, SR_CgaCtaId ;  /* 0x0000000000037919 */ /* 0x000e220000008800 */
[----:B------:R-:W-:-:S04]  /*7c70*/  MOV R2, 0x400 ;  /* 0x0000040000027802 */ /* 0x000fc80000000f00 */
[----:B0-----:R-:W-:Y:S02]  /*7c80*/  LEA R3, R3, R2, 0x18 ;  /* 0x0000000203037211 */ /* 0x001fe400078ec0ff */
[----:B------:R-:W-:-:S03]  /*7c90*/  SHF.L.U32 R2, R0, 0x1f, RZ ;  /* 0x0000001f00027819 */ /* 0x000fc600000006ff */
[----:B------:R-:W-:-:S04]  /*7ca0*/  VIADD R3, R3, 0x18 ;  /* 0x0000001803037836 */ /* 0x000fc80000000000 */
[C---:B------:R-:W-:Y:S02]  /*7cb0*/  IMAD R7, R12.reuse, 0x8, R3 ;  /* 0x000000080c077824 */ /* 0x040fe400078e0203 */
[----:B------:R-:W-:Y:S02]  /*7cc0*/  VIADD R12, R12, 0x1 ;  /* 0x000000010c0c7836 */ /* 0x000fe40000000000 */
[----:B------:R-:W0:Y:S03]  /*7cd0*/  SYNCS.PHASECHK.TRANS64.TRYWAIT P0, [R7+URZ], R2 ;  /* 0x00000002070075a7 */ /* 0x000e26000800017f */
[----:B------:R-:W-:-:S04]  /*7ce0*/  ISETP.NE.AND P1, PT, R12, 0x3, PT ;  /* 0x000000030c00780c */ /* 0x000fc80003f25270 */
[----:B------:R-:W-:Y:S02]  /*7cf0*/  SEL R5, RZ, 0x1, P1 ;  /* 0x00000001ff057807 */ /* 0x000fe40000800000 */
[----:B------:R-:W-:Y:S02]  /*7d00*/  SEL R12, R12, RZ, P1 ;  /* 0x000000ff0c0c7207 */ /* 0x000fe40000800000 */
[----:B------:R-:W-:-:S03]  /*7d10*/  LOP3.LUT R5, R0, R5, RZ, 0x3c, !PT ;  /* 0x0000000500057212 */ /* 0x000fc600078e3cff */
[----:B------:R-:W-:Y:S01]  /*7d20*/  IMAD R9, R12, 0x8, R3 ;  /* 0x000000080c097824 */ /* 0x000fe200078e0203 */
[----:B------:R-:W-:Y:S01]  /*7d30*/  SHF.L.U32 R4, R5, 0x1f, RZ ;  /* 0x0000001f05047819 */ /* 0x000fe200000006ff */
[----:B0-----:R-:W-:Y:S06]  /*7d40*/  @!P0 BRA `(.L_x_179) ;  /* 0x0000000000bc8947 */ /* 0x001fec0003800000 */
.L_x_189:
[----:B------:R-:W1:Y:S01]  /*7d50*/  SYNCS.PHASECHK.TRANS64.TRYWAIT P0, [R9+URZ], R4 ;  /* 0x00000004090075a7 */ /* 0x000e62000800017f */
[----:B------:R-:W-:-:S05]  /*7d60*/  VIADD R0, R12, 0x1 ;  /* 0x000000010c007836 */ /* 0x000fca0000000000 */
[----:B------:R-:W-:-:S04]  /*7d70*/  ISETP.NE.AND P1, PT, R0, 0x3, PT ;  /* 0x000000030000780c */ /* 0x000fc80003f25270 */
[----:B0-----:R-:W-:Y:S02]  /*7d80*/  SEL R2, RZ, 0x1, P1 ;  /* 0x00000001ff027807 */ /* 0x001fe40000800000 */
[----:B------:R-:W-:Y:S02]  /*7d90*/  SEL R0, R0, RZ, P1 ;  /* 0x000000ff00007207 */ /* 0x000fe40000800000 */
[----:B------:R-:W-:Y:S01]  /*7da0*/  LOP3.LUT R2, R5, R2, RZ, 0x3c, !PT ;  /* 0x0000000205027212 */ /* 0x000fe200078e3cff */
[----:B-1----:R-:W-:Y:S06]  /*7db0*/  @!P0 BRA `(.L_x_180) ;  /* 0x0000000000b48947 */ /* 0x002fec0003800000 */
.L_x_190:
[----:B------:R-:W-:Y:S01]  /*7dc0*/  IMAD R3, R0, 0x8, R3 ;  /* 0x0000000800037824 */ /* 0x000fe200078e0203 */
[----:B------:R-:W-:-:S07]  /*7dd0*/  SHF.L.U32 R0, R2, 0x1f, RZ ;  /* 0x0000001f02007819 */ /* 0x000fce00000006ff */
.L_x_181:
[----:B-1----:R1:W2:Y:S02]  /*7de0*/  SYNCS.PHASECHK.TRANS64.TRYWAIT P0, [R3+URZ], R0 ;  /* 0x00000000030075a7 */ /* 0x0022a4000800017f */
[----:B--2---:R-:W-:Y:S05]  /*7df0*/  @!P0 NANOSLEEP.SYNCS 0x989680 ;  /* 0x009896800000895d */ /* 0x004fea0003900000 */
[----:B------:R-:W2:Y:S02]  /*7e00*/  @!P0 SYNCS.PHASECHK.TRANS64 P0, [R3+URZ], R0 ;  /* 0x00000000030085a7 */ /* 0x000ea4000800007f */
[----:B--2---:R-:W-:Y:S05]  /*7e10*/  @!P0 BRA `(.L_x_181) ;  /* 0xfffffffc00f08947 */ /* 0x004fea000383ffff */
.L_x_177:
[----:B------:R-:W-:Y:S05]  /*7e20*/  BSYNC B0 ;  /* 0x0000000000007941 */ /* 0x000fea0003800000 */
.L_x_176:
[----:B------:R-:W-:Y:S05]  /*7e30*/  EXIT ;  /* 0x000000000000794d */ /* 0x000fea0003800000 */
.L_x_17:
[----:B-1----:R1:W2:Y:S02]  /*7e40*/  SYNCS.PHASECHK.TRANS64.TRYWAIT P1, [R3+URZ], R0 ;  /* 0x00000000030075a7 */ /* 0x0022a4000802017f */
[----:B--2---:R-:W-:Y:S05]  /*7e50*/  @!P1 NANOSLEEP.SYNCS 0x989680 ;  /* 0x009896800000995d */ /* 0x004fea0003900000 */
[----:B------:R-:W2:Y:S02]  /*7e60*/  @!P1 SYNCS.PHASECHK.TRANS64 P1, [R3+URZ], R0 ;  /* 0x00000000030095a7 */ /* 0x000ea4000802007f */
[----:B--2---:R-:W-:Y:S05]  /*7e70*/  @!P1 BRA `(.L_x_17) ;  /* 0xfffffffc00f09947 */ /* 0x004fea000383ffff */
[----:B------:R-:W-:Y:S05]  /*7e80*/  BRA `(.L_x_16) ;  /* 0xffffff9400807947 */ /* 0x000fea000383ffff */
.L_x_22:
[----:B-1----:R-:W-:-:S04]  /*7e90*/  IMAD.U32 R4, RZ, RZ, UR8 ;  /* 0x00000008ff047e24 */ /* 0x002fc8000f8e00ff */
[----:B------:R1:W2:Y:S03]  /*7ea0*/  SYNCS.PHASECHK.TRANS64.TRYWAIT P1, [R4+URZ], R3 ;  /* 0x00000003040075a7 */ /* 0x0002a6000802017f */
[----:B--2---:R-:W-:Y:S05]  /*7eb0*/  @!P1 NANOSLEEP.SYNCS 0x989680 ;  /* 0x009896800000995d */ /* 0x004fea0003900000 */
[----:B------:R-:W2:Y:S02]  /*7ec0*/  @!P1 SYNCS.PHASECHK.TRANS64 P1, [R4+URZ], R3 ;  /* 0x00000003040095a7 */ /* 0x000ea4000802007f */
[----:B--2---:R-:W-:Y:S05]  /*7ed0*/  @!P1 BRA `(.L_x_22) ;  /* 0xfffffffc00ec9947 */ /* 0x004fea000383ffff */
[----:B------:R-:W-:Y:S05]  /*7ee0*/  BRA `(.L_x_21) ;  /* 0xffffff9800bc7947 */ /* 0x000fea000383ffff */
.L_x_163:
[----:B------:R-:W-:Y:S01]  /*7ef0*/  BSSY B1, `(.L_x_182) ;  /* 0x0000006000017945 */ /* 0x000fe20003800000 */
[----:B------:R-:W-:-:S07]  /*7f00*/  IMAD.MOV.U32 R15, RZ, RZ, -0x1 ;  /* 0xffffffffff0f7424 */ /* 0x000fce00078e00ff */
[----:B------:R-:W-:Y:S05]  /*7f10*/  WARPSYNC.COLLECTIVE R15, `(.L_x_183) ;  /* 0x000000000f0c7348 */ /* 0x000fea0003c00000 */
[----:B------:R-:W-:Y:S02]  /*7f20*/  ELECT P6, UR62, PT ;  /* 0x00000000003e782f */ /* 0x000fe400038c0000 */
[----:B------:R-:W-:Y:S01]  /*7f30*/  MOV R14, UR62 ;  /* 0x0000003e000e7c02 */ /* 0x000fe20008000f00 */
[----:B------:R-:W-:Y:S10]  /*7f40*/  ENDCOLLECTIVE ;  /* 0x000000000000791b */ /* 0x000ff40003800000 */
.L_x_183:
[----:B------:R-:W-:Y:S05]  /*7f50*/  BSYNC B1 ;  /* 0x0000000000017941 */ /* 0x000fea0003800000 */
.L_x_182:
[----:B------:R-:W-:Y:S05]  /*7f60*/  BRA `(.L_x_184) ;  /* 0xfffffff000447947 */ /* 0x000fea000383ffff */
.L_x_166:
[----:B0-----:R0:W1:Y:S02]  /*7f70*/  SYNCS.PHASECHK.TRANS64.TRYWAIT P1, [R14+URZ+0x18], R7 ;  /* 0x000018070e0075a7 */ /* 0x001064000802017f */
[----:B-1----:R-:W-:Y:S05]  /*7f80*/  @!P1 NANOSLEEP.SYNCS 0x989680 ;  /* 0x009896800000995d */ /* 0x002fea0003900000 */
[----:B------:R-:W1:Y:S02]  /*7f90*/  @!P1 SYNCS.PHASECHK.TRANS64 P1, [R14+URZ+0x18], R7 ;  /* 0x000018070e0095a7 */ /* 0x000e64000802007f */
[----:B-1----:R-:W-:Y:S05]  /*7fa0*/  @!P1 BRA `(.L_x_166) ;  /* 0xfffffffc00f09947 */ /* 0x002fea000383ffff */
[----:B------:R-:W-:Y:S05]  /*7fb0*/  BRA `(.L_x_185) ;  /* 0xfffffff000787947 */ /* 0x000fea000383ffff */
.L_x_175:
[----:B------:R-:W-:Y:S01]  /*7fc0*/  BSSY B0, `(.L_x_186) ;  /* 0x0000006000007945 */ /* 0x000fe20003800000 */
[----:B------:R-:W-:-:S07]  /*7fd0*/  IMAD.MOV.U32 R15, RZ, RZ, -0x1 ;  /* 0xffffffffff0f7424 */ /* 0x000fce00078e00ff */
[----:B------:R-:W-:Y:S05]  /*7fe0*/  WARPSYNC.COLLECTIVE R15, `(.L_x_187) ;  /* 0x000000000f0c7348 */ /* 0x000fea0003c00000 */
[----:B------:R-:W-:Y:S02]  /*7ff0*/  ELECT P6, UR62, PT ;  /* 0x00000000003e782f */ /* 0x000fe400038c0000 */
[----:B------:R-:W-:Y:S01]  /*8000*/  MOV R14, UR62 ;  /* 0x0000003e000e7c02 */ /* 0x000fe20008000f00 */
[----:B------:R-:W-:Y:S10]  /*8010*/  ENDCOLLECTIVE ;  /* 0x000000000000791b */ /* 0x000ff40003800000 */
.L_x_187:
[----:B------:R-:W-:Y:S05]  /*8020*/  BSYNC B0 ;  /* 0x0000000000007941 */ /* 0x000fea0003800000 */
.L_x_186:
[----:B------:R-:W-:Y:S05]  /*8030*/  BRA `(.L_x_188) ;  /* 0xfffffff800f07947 */ /* 0x000fea000383ffff */
.L_x_179:
[----:B0-----:R0:W1:Y:S02]  /*8040*/  SYNCS.PHASECHK.TRANS64.TRYWAIT P0, [R7+URZ], R2 ;  /* 0x00000002070075a7 */ /* 0x001064000800017f */
[----:B-1----:R-:W-:Y:S05]  /*8050*/  @!P0 NANOSLEEP.SYNCS 0x989680 ;  /* 0x009896800000895d */ /* 0x002fea0003900000 */
[----:B------:R-:W1:Y:S02]  /*8060*/  @!P0 SYNCS.PHASECHK.TRANS64 P0, [R7+URZ], R2 ;  /* 0x00000002070085a7 */ /* 0x000e64000800007f */
[----:B-1----:R-:W-:Y:S05]  /*8070*/  @!P0 BRA `(.L_x_179) ;  /* 0xfffffffc00f08947 */ /* 0x002fea000383ffff */
[----:B------:R-:W-:Y:S05]  /*8080*/  BRA `(.L_x_189) ;  /* 0xfffffffc00307947 */ /* 0x000fea000383ffff */
.L_x_180:
[----:B0-----:R0:W1:Y:S02]  /*8090*/  SYNCS.PHASECHK.TRANS64.TRYWAIT P0, [R9+URZ], R4 ;  /* 0x00000004090075a7 */ /* 0x001064000800017f */
[----:B-1----:R-:W-:Y:S05]  /*80a0*/  @!P0 NANOSLEEP.SYNCS 0x989680 ;  /* 0x009896800000895d */ /* 0x002fea0003900000 */
[----:B------:R-:W1:Y:S02]  /*80b0*/  @!P0 SYNCS.PHASECHK.TRANS64 P0, [R9+URZ], R4 ;  /* 0x00000004090085a7 */ /* 0x000e64000800007f */
[----:B-1----:R-:W-:Y:S05]  /*80c0*/  @!P0 BRA `(.L_x_180) ;  /* 0xfffffffc00f08947 */ /* 0x002fea000383ffff */
[----:B------:R-:W-:Y:S05]  /*80d0*/  BRA `(.L_x_190) ;  /* 0xfffffffc00387947 */ /* 0x000fea000383ffff */
.L_x_191:
[----:B------:R-:W-:-:S00]  /*80e0*/  BRA `(.L_x_191) ;  /* 0xfffffffc00fc7947 */ /* 0x000fc0000383ffff */
[----:B------:R-:W-:-:S00]  /*80f0*/  NOP ;  /* 0x0000000000007918 */ /* 0x000fc00000000000 */
        /* <DEDUP_REMOVED lines=8> */
.L_x_192:


//--------------------- .nv.global.init           --------------------------
	.section	.nv.global.init,"aw",@progbits
.nv.global.init:
	.type		$str$22,@object
	.size		$str$22,($str$23 - $str$22)
$str$22:
        /*0000*/ 	.byte	0x6b, 0x5f, 0x74, 0x69, 0x6c, 0x65, 0x5f, 0x63, 0x6f, 0x75, 0x6e, 0x74, 0x20, 0x3e, 0x3d, 0x20
        /*0010*/ 	.byte	0x31, 0x00
	.type		$str$23,@object
	.size		$str$23,(__unnamed_1 - $str$23)
$str$23:
        /*0012*/ 	.byte	0x2f, 0x74, 0x6d, 0x70, 0x2f, 0x63, 0x75, 0x74, 0x6c, 0x61, 0x73, 0x73, 0x5f, 0x73, 0x77, 0x65
        /*0022*/ 	.byte	0x65, 0x70, 0x5f, 0x73, 0x72, 0x63, 0x2f, 0x69, 0x6e, 0x63, 0x6c, 0x75, 0x64, 0x65, 0x2f, 0x63
        /*0032*/ 	.byte	0x75, 0x74, 0x6c, 0x61, 0x73, 0x73, 0x2f, 0x67, 0x65, 0x6d, 0x6d, 0x2f, 0x63, 0x6f, 0x6c, 0x6c
        /*0042*/ 	.byte	0x65, 0x63, 0x74, 0x69, 0x76, 0x65, 0x2f, 0x73, 0x6d, 0x39, 0x30, 0x5f, 0x6d, 0x6d, 0x61, 0x5f
        /*0052*/ 	.byte	0x74, 0x6d, 0x61, 0x5f, 0x67, 0x6d, 0x6d, 0x61, 0x5f, 0x73, 0x73, 0x5f, 0x77, 0x61, 0x72, 0x70
        /*0062*/ 	.byte	0x73, 0x70, 0x65, 0x63, 0x69, 0x61, 0x6c, 0x69, 0x7a, 0x65, 0x64, 0x2e, 0x68, 0x70, 0x70, 0x00
	.type		__unnamed_1,@object
	.size		__unnamed_1,(.L_0 - __unnamed_1)
__unnamed_1:
        /*0072*/ 	.byte	0x76, 0x6f, 0x69, 0x64, 0x20, 0x63, 0x75, 0x74, 0x6c, 0x61, 0x73, 0x73, 0x3a, 0x3a, 0x67, 0x65
        /* <DEDUP_REMOVED lines=180> */
        /*0bc2*/ 	.byte	0x74, 0x69, 0x74, 0x79, 0x5d, 0x00
.L_0:


//--------------------- .nv.shared._ZN7cutlass13device_kernelINS_4gemm6kernel13GemmUniversalIN4cute5tupleIJiiiiEEENS1_10collective13CollectiveMmaINS1_34MainloopSm90TmaGmmaWarpSpecializedILi3ENS5_IJNS4_1CILi1EEESB_SB_EEENS1_35KernelTmaWarpSpecializedCooperativeEEENS5_IJNSA_ILi128EEESF_SF_EEENS_10bfloat16_tENS5_IJlSB_lEEESH_SI_NS4_8TiledMMAINS4_8MMA_AtomIJNS4_4SM904GMMA28MMA_64x128x16_F32BF16BF16_SSILNSM_5MajorE0ELSO_0ELNSM_7ScaleInE1ELSP_1EEEEEENS4_6LayoutINS5_IJNSA_ILi2EEESB_SB_EEENS5_IJSB_NSA_ILi0EEESV_EEEEENS5_IJNS4_10UnderscoreESY_SY_EEEEENS4_13SM90_TMA_LOADENS4_14ComposedLayoutINS4_7SwizzleILi3ELi4ELi3EEENS4_18smem_ptr_flag_bitsILi16EEENSS_INS5_IJNSA_ILi8EEENSA_ILi64EEEEEENS5_IJS18_SB_EEEEEEEvNS4_8identityES11_S1C_vS1D_EENS_8epilogue10collective6detail29Sm90TmaWarpSpecializedAdapterINS1G_15DefaultEpilogueISH_SI_SI_NS1F_6thread17LinearCombinationISH_Li1EffLNS1K_9ScaleType4KindE0ELNS_15FloatRoundStyleE2ESH_EENS1_15EpilogueDefaultEEEEEvvEEEEvNT_6ParamsE --------------------------
	.section	.nv.shared._ZN7cutlass13device_kernelINS_4gemm6kernel13GemmUniversalIN4cute5tupleIJiiiiEEENS1_10collective13CollectiveMmaINS1_34MainloopSm90TmaGmmaWarpSpecializedILi3ENS5_IJNS4_1CILi1EEESB_SB_EEENS1_35KernelTmaWarpSpecializedCooperativeEEENS5_IJNSA_ILi128EEESF_SF_EEENS_10bfloat16_tENS5_IJlSB_lEEESH_SI_NS4_8TiledMMAINS4_8MMA_AtomIJNS4_4SM904GMMA28MMA_64x128x16_F32BF16BF16_SSILNSM_5MajorE0ELSO_0ELNSM_7ScaleInE1ELSP_1EEEEEENS4_6LayoutINS5_IJNSA_ILi2EEESB_SB_EEENS5_IJSB_NSA_ILi0EEESV_EEEEENS5_IJNS4_10UnderscoreESY_SY_EEEEENS4_13SM90_TMA_LOADENS4_14ComposedLayoutINS4_7SwizzleILi3ELi4ELi3EEENS4_18smem_ptr_flag_bitsILi16EEENSS_INS5_IJNSA_ILi8EEENSA_ILi64EEEEEENS5_IJS18_SB_EEEEEEEvNS4_8identityES11_S1C_vS1D_EENS_8epilogue10collective6detail29Sm90TmaWarpSpecializedAdapterINS1G_15DefaultEpilogueISH_SI_SI_NS1F_6thread17LinearCombinationISH_Li1EffLNS1K_9ScaleType4KindE0ELNS_15FloatRoundStyleE2ESH_EENS1_15EpilogueDefaultEEEEEvvEEEEvNT_6ParamsE,"aw",@nobits
	.sectionflags	@""
	.align	16
	.zero		1024


//--------------------- .nv.shared.reserved.0     --------------------------
	.section	.nv.shared.reserved.0,"aw",@nobits
	.weak		__nv_reservedSMEM_offset_0_alias
	.size		__nv_reservedSMEM_offset_0_alias, 0, 0
	.other		__nv_reservedSMEM_offset_0_alias,@"STO_CUDA_RESERVED_SHARED STV_DEFAULT"
__nv_reservedSMEM_offset_0_alias:
	.zero		0


//--------------------- .nv.global                --------------------------
	.section	.nv.global,"aw",@nobits
.nv.global:
	.type		_ZN40_INTERNAL_85cd8ab1_4_k_cu_233d17eb_230674cute1_E,@object
	.size		_ZN40_INTERNAL_85cd8ab1_4_k_cu_233d17eb_230674cute1_E,(_ZN40_INTERNAL_85cd8ab1_4_k_cu_233d17eb_230674cuda3std3__45__cpo6cbeginE - _ZN40_INTERNAL_85cd8ab1_4_k_cu_233d17eb_230674cute1_E)
_ZN40_INTERNAL_85cd8ab1_4_k_cu_233d17eb_230674cute1_E:
	.zero		1
	.type		_ZN40_INTERNAL_85cd8ab1_4_k_cu_233d17eb_230674cuda3std3__45__cpo6cbeginE,@object
	.size		_ZN40_INTERNAL_85cd8ab1_4_k_cu_233d17eb_230674cuda3std3__45__cpo6cbeginE,(_ZN40_INTERNAL_85cd8ab1_4_k_cu_233d17eb_230674cuda3std3__48in_placeE - _ZN40_INTERNAL_85cd8ab1_4_k_cu_233d17eb_230674cuda3std3__45__cpo6cbeginE)
_ZN40_INTERNAL_85cd8ab1_4_k_cu_233d17eb_230674cuda3std3__45__cpo6cbeginE:
	.zero		1
	.type		_ZN40_INTERNAL_85cd8ab1_4_k_cu_233d17eb_230674cuda3std3__48in_placeE,@object
	.size		_ZN40_INTERNAL_85cd8ab1_4_k_cu_233d17eb_230674cuda3std3__48in_placeE,(_ZN40_INTERNAL_85cd8ab1_4_k_cu_233d17eb_230674cuda3std6ranges3__45__cpo9iter_moveE - _ZN40_INTERNAL_85cd8ab1_4_k_cu_233d17eb_230674cuda3std3__48in_placeE)
_ZN40_INTERNAL_85cd8ab1_4_k_cu_233d17eb_230674cuda3std3__48in_placeE:
	.zero		1
	.type		_ZN40_INTERNAL_85cd8ab1_4_k_cu_233d17eb_230674cuda3std6ranges3__45__cpo9iter_moveE,@object
	.size		_ZN40_INTERNAL_85cd8ab1_4_k_cu_233d17eb_230674cuda3std6ranges3__45__cpo9iter_moveE,(_ZN40_INTERNAL_85cd8ab1_4_k_cu_233d17eb_230674cuda3std3__45__cpo5beginE - _ZN40_INTERNAL_85cd8ab1_4_k_cu_233d17eb_230674cuda3std6ranges3__45__cpo9iter_moveE)
_ZN40_INTERNAL_85cd8ab1_4_k_cu_233d17eb_230674cuda3std6ranges3__45__cpo9iter_moveE:
	.zero		1
	.type		_ZN40_INTERNAL_85cd8ab1_4_k_cu_233d17eb_230674cuda3std3__45__cpo5beginE,@object
	.size		_ZN40_INTERNAL_85cd8ab1_4_k_cu_233d17eb_230674cuda3std3__45__cpo5beginE,(_ZN40_INTERNAL_85cd8ab1_4_k_cu_233d17eb_230674cuda3std3__442_GLOBAL__N__85cd8ab1_4_k_cu_233d17eb_230676ignoreE - _ZN40_INTERNAL_85cd8ab1_4_k_cu_233d17eb_230674cuda3std3__45__cpo5beginE)
_ZN40_INTERNAL_85cd8ab1_4_k_cu_233d17eb_230674cuda3std3__45__cpo5beginE:
	.zero		1
	.type		_ZN40_INTERNAL_85cd8ab1_4_k_cu_233d17eb_230674cuda3std3__442_GLOBAL__N__85cd8ab1_4_k_cu_233d17eb_230676ignoreE,@object
	.size		_ZN40_INTERNAL_85cd8ab1_4_k_cu_233d17eb_230674cuda3std3__442_GLOBAL__N__85cd8ab1_4_k_cu_233d17eb_230676ignoreE,(_ZN40_INTERNAL_85cd8ab1_4_k_cu_233d17eb_230674cute7productE - _ZN40_INTERNAL_85cd8ab1_4_k_cu_233d17eb_230674cuda3std3__442_GLOBAL__N__85cd8ab1_4_k_cu_233d17eb_230676ignoreE)
_ZN40_INTERNAL_85cd8ab1_4_k_cu_233d17eb_230674cuda3std3__442_GLOBAL__N__85cd8ab1_4_k_cu_233d17eb_230676ignoreE:
	.zero		1
	.type		_ZN40_INTERNAL_85cd8ab1_4_k_cu_233d17eb_230674cute7productE,@object
	.size		_ZN40_INTERNAL_85cd8ab1_4_k_cu_233d17eb_230674cute7productE,(_ZN40_INTERNAL_85cd8ab1_4_k_cu_233d17eb_230674cuda3std3__45__cpo3endE - _ZN40_INTERNAL_85cd8ab1_4_k_cu_233d17eb_230674cute7productE)
_ZN40_INTERNAL_85cd8ab1_4_k_cu_233d17eb_230674cute7productE:
	.zero		1
	.type		_ZN40_INTERNAL_85cd8ab1_4_k_cu_233d17eb_230674cuda3std3__45__cpo3endE,@object
	.size		_ZN40_INTERNAL_85cd8ab1_4_k_cu_233d17eb_230674cuda3std3__45__cpo3endE,(_ZN40_INTERNAL_85cd8ab1_4_k_cu_233d17eb_230674cuda3std3__419piecewise_constructE - _ZN40_INTERNAL_85cd8ab1_4_k_cu_233d17eb_230674cuda3std3__45__cpo3endE)
_ZN40_INTERNAL_85cd8ab1_4_k_cu_233d17eb_230674cuda3std3__45__cpo3endE:
	.zero		1
	.type		_ZN40_INTERNAL_85cd8ab1_4_k_cu_233d17eb_230674cuda3std3__419piecewise_constructE,@object
	.size		_ZN40_INTERNAL_85cd8ab1_4_k_cu_233d17eb_230674cuda3std3__419piecewise_constructE,(_ZN40_INTERNAL_85cd8ab1_4_k_cu_233d17eb_230674cuda3std3__45__cpo4cendE - _ZN40_INTERNAL_85cd8ab1_4_k_cu_233d17eb_230674cuda3std3__419piecewise_constructE)
_ZN40_INTERNAL_85cd8ab1_4_k_cu_233d17eb_230674cuda3std3__419piecewise_constructE:
	.zero		1
	.type		_ZN40_INTERNAL_85cd8ab1_4_k_cu_233d17eb_230674cuda3std3__45__cpo4cendE,@object
	.size		_ZN40_INTERNAL_85cd8ab1_4_k_cu_233d17eb_230674cuda3std3__45__cpo4cendE,(_ZN40_INTERNAL_85cd8ab1_4_k_cu_233d17eb_230674cuda3std6ranges3__45__cpo4swapE - _ZN40_INTERNAL_85cd8ab1_4_k_cu_233d17eb_230674cuda3std3__45__cpo4cendE)
_ZN40_INTERNAL_85cd8ab1_4_k_cu_233d17eb_230674cuda3std3__45__cpo4cendE:
	.zero		1
	.type		_ZN40_INTERNAL_85cd8ab1_4_k_cu_233d17eb_230674cuda3std6ranges3__45__cpo4swapE,@object
	.size		_ZN40_INTERNAL_85cd8ab1_4_k_cu_233d17eb_230674cuda3std6ranges3__45__cpo4swapE,(.L_8 - _ZN40_INTERNAL_85cd8ab1_4_k_cu_233d17eb_230674cuda3std6ranges3__45__cpo4swapE)
_ZN40_INTERNAL_85cd8ab1_4_k_cu_233d17eb_230674cuda3std6ranges3__45__cpo4swapE:
	.zero		1
.L_8:


//--------------------- .nv.constant0._ZN7cutlass13device_kernelINS_4gemm6kernel13GemmUniversalIN4cute5tupleIJiiiiEEENS1_10collective13CollectiveMmaINS1_34MainloopSm90TmaGmmaWarpSpecializedILi3ENS5_IJNS4_1CILi1EEESB_SB_EEENS1_35KernelTmaWarpSpecializedCooperativeEEENS5_IJNSA_ILi128EEESF_SF_EEENS_10bfloat16_tENS5_IJlSB_lEEESH_SI_NS4_8TiledMMAINS4_8MMA_AtomIJNS4_4SM904GMMA28MMA_64x128x16_F32BF16BF16_SSILNSM_5MajorE0ELSO_0ELNSM_7ScaleInE1ELSP_1EEEEEENS4_6LayoutINS5_IJNSA_ILi2EEESB_SB_EEENS5_IJSB_NSA_ILi0EEESV_EEEEENS5_IJNS4_10UnderscoreESY_SY_EEEEENS4_13SM90_TMA_LOADENS4_14ComposedLayoutINS4_7SwizzleILi3ELi4ELi3EEENS4_18smem_ptr_flag_bitsILi16EEENSS_INS5_IJNSA_ILi8EEENSA_ILi64EEEEEENS5_IJS18_SB_EEEEEEEvNS4_8identityES11_S1C_vS1D_EENS_8epilogue10collective6detail29Sm90TmaWarpSpecializedAdapterINS1G_15DefaultEpilogueISH_SI_SI_NS1F_6thread17LinearCombinationISH_Li1EffLNS1K_9ScaleType4KindE0ELNS_15FloatRoundStyleE2ESH_EENS1_15EpilogueDefaultEEEEEvvEEEEvNT_6ParamsE --------------------------
	.section	.nv.constant0._ZN7cutlass13device_kernelINS_4gemm6kernel13GemmUniversalIN4cute5tupleIJiiiiEEENS1_10collective13CollectiveMmaINS1_34MainloopSm90TmaGmmaWarpSpecializedILi3ENS5_IJNS4_1CILi1EEESB_SB_EEENS1_35KernelTmaWarpSpecializedCooperativeEEENS5_IJNSA_ILi128EEESF_SF_EEENS_10bfloat16_tENS5_IJlSB_lEEESH_SI_NS4_8TiledMMAINS4_8MMA_AtomIJNS4_4SM904GMMA28MMA_64x128x16_F32BF16BF16_SSILNSM_5MajorE0ELSO_0ELNSM_7ScaleInE1ELSP_1EEEEEENS4_6LayoutINS5_IJNSA_ILi2EEESB_SB_EEENS5_IJSB_NSA_ILi0EEESV_EEEEENS5_IJNS4_10UnderscoreESY_SY_EEEEENS4_13SM90_TMA_LOADENS4_14ComposedLayoutINS4_7SwizzleILi3ELi4ELi3EEENS4_18smem_ptr_flag_bitsILi16EEENSS_INS5_IJNSA_ILi8EEENSA_ILi64EEEEEENS5_IJS18_SB_EEEEEEEvNS4_8identityES11_S1C_vS1D_EENS_8epilogue10collective6detail29Sm90TmaWarpSpecializedAdapterINS1G_15DefaultEpilogueISH_SI_SI_NS1F_6thread17LinearCombinationISH_Li1EffLNS1K_9ScaleType4KindE0ELNS_15FloatRoundStyleE2ESH_EENS1_15EpilogueDefaultEEEEEvvEEEEvNT_6ParamsE,"a",@progbits
	.sectionflags	@""
	.align	4
.nv.constant0._ZN7cutlass13device_kernelINS_4gemm6kernel13GemmUniversalIN4cute5tupleIJiiiiEEENS1_10collective13CollectiveMmaINS1_34MainloopSm90TmaGmmaWarpSpecializedILi3ENS5_IJNS4_1CILi1EEESB_SB_EEENS1_35KernelTmaWarpSpecializedCooperativeEEENS5_IJNSA_ILi128EEESF_SF_EEENS_10bfloat16_tENS5_IJlSB_lEEESH_SI_NS4_8TiledMMAINS4_8MMA_AtomIJNS4_4SM904GMMA28MMA_64x128x16_F32BF16BF16_SSILNSM_5MajorE0ELSO_0ELNSM_7ScaleInE1ELSP_1EEEEEENS4_6LayoutINS5_IJNSA_ILi2EEESB_SB_EEENS5_IJSB_NSA_ILi0EEESV_EEEEENS5_IJNS4_10UnderscoreESY_SY_EEEEENS4_13SM90_TMA_LOADENS4_14ComposedLayoutINS4_7SwizzleILi3ELi4ELi3EEENS4_18smem_ptr_flag_bitsILi16EEENSS_INS5_IJNSA_ILi8EEENSA_ILi64EEEEEENS5_IJS18_SB_EEEEEEEvNS4_8identityES11_S1C_vS1D_EENS_8epilogue10collective6detail29Sm90TmaWarpSpecializedAdapterINS1G_15DefaultEpilogueISH_SI_SI_NS1F_6thread17LinearCombinationISH_Li1EffLNS1K_9ScaleType4KindE0ELNS_15FloatRoundStyleE2ESH_EENS1_15EpilogueDefaultEEEEEvvEEEEvNT_6ParamsE:
	.zero		1664


//--------------------- SYMBOLS --------------------------

	.type		.nv.reservedSmem.offset0,@object
	.size		.nv.reservedSmem.offset0,0x4
	.type		__assertfail,@function
